	.target	sm_90a

	.elftype	@"ET_EXEC"


//--------------------- .note.nv.tkinfo           --------------------------
	.section	.note.nv.tkinfo,"",@"SHT_NOTE"
	.sectionflags	@"SHF_NOTE_NV_TKINFO"
	.tkinfo
        /*0018*/ 	.word	0x00000002
        /*0030*/ 	.string	""
        /*0030*/ 	.string	"ptxas"
        /*0030*/ 	.string	"Cuda compilation tools, release 13.0, V13.0.88"
        /*0030*/ 	.string	"Build cuda_13.0.r13.0/compiler.36424714_0"
        /*0030*/ 	.string	"-v  -suppress-debug-info  -lineinfo  -arch sm_90a "



//--------------------- .note.nv.cuinfo           --------------------------
	.section	.note.nv.cuinfo,"",@"SHT_NOTE"
	.sectionflags	@"SHF_NOTE_NV_CUINFO"
        /*0018*/ 	.short	0x0002
        /*001a*/ 	.short	0x005a
        /*001c*/ 	.short	0x0082
	.zero		2


//--------------------- .nv.info                  --------------------------
	.section	.nv.info,"",@"SHT_CUDA_INFO"
	.align	4


	//----- nvinfo : EIATTR_REGCOUNT
	.align		4
        /*0000*/ 	.byte	0x04, 0x2f
        /*0002*/ 	.short	(.L_1 - .L_0)
	.align		4
.L_0:
        /*0004*/ 	.word	index@(matmul_kernel)
        /*0008*/ 	.word	0x0000007f


	//----- nvinfo : EIATTR_FRAME_SIZE
	.align		4
.L_1:
        /*000c*/ 	.byte	0x04, 0x11
        /*000e*/ 	.short	(.L_3 - .L_2)
	.align		4
.L_2:
        /*0010*/ 	.word	index@(matmul_kernel)
        /*0014*/ 	.word	0x00000000


	//----- nvinfo : EIATTR_MIN_STACK_SIZE
	.align		4
.L_3:
        /*0018*/ 	.byte	0x04, 0x12
        /*001a*/ 	.short	(.L_5 - .L_4)
	.align		4
.L_4:
        /*001c*/ 	.word	index@(matmul_kernel)
        /*0020*/ 	.word	0x00000000
.L_5:


//--------------------- .nv.compat                --------------------------
	.section	.nv.compat,"",@"SHT_CUDA_COMPAT_INFO"
	.align	4
        /*0000*/ 	.byte	0x02, 0x09, 0x01, 0x00, 0x02, 0x02, 0x04, 0x00, 0x02, 0x05, 0x05, 0x00, 0x03, 0x07, 0x01, 0x01
        /*0010*/ 	.byte	0x02, 0x03, 0x00, 0x00, 0x02, 0x06, 0x01, 0x00, 0x04, 0x0b, 0x08, 0x00, 0x00, 0x00, 0x00, 0x00
        /*0020*/ 	.byte	0x00, 0x00, 0x00, 0x00


//--------------------- .nv.info.matmul_kernel    --------------------------
	.section	.nv.info.matmul_kernel,"",@"SHT_CUDA_INFO"
	.sectionflags	@""
	.align	4


	//----- nvinfo : EIATTR_CUDA_API_VERSION
	.align		4
        /*0000*/ 	.byte	0x04, 0x37
        /*0002*/ 	.short	(.L_7 - .L_6)
.L_6:
        /*0004*/ 	.word	0x00000082


	//----- nvinfo : EIATTR_KPARAM_INFO
	.align		4
.L_7:
        /*0008*/ 	.byte	0x04, 0x17
        /*000a*/ 	.short	(.L_9 - .L_8)
.L_8:
        /*000c*/ 	.word	0x00000000
        /*0010*/ 	.short	0x000d
        /*0012*/ 	.short	0x0048
        /*0014*/ 	.byte	0x00, 0xf4, 0x21, 0x00


	//----- nvinfo : EIATTR_KPARAM_INFO
	.align		4
.L_9:
        /*0018*/ 	.byte	0x04, 0x17
        /*001a*/ 	.short	(.L_11 - .L_10)
.L_10:
        /*001c*/ 	.word	0x00000000
        /*0020*/ 	.short	0x000c
        /*0022*/ 	.short	0x0040
        /*0024*/ 	.byte	0x00, 0xf4, 0x21, 0x00


	//----- nvinfo : EIATTR_KPARAM_INFO
	.align		4
.L_11:
        /*0028*/ 	.byte	0x04, 0x17
        /*002a*/ 	.short	(.L_13 - .L_12)
.L_12:
        /*002c*/ 	.word	0x00000000
        /*0030*/ 	.short	0x000b
        /*0032*/ 	.short	0x0038
        /*0034*/ 	.byte	0x00, 0xf0, 0x11, 0x00


	//----- nvinfo : EIATTR_KPARAM_INFO
	.align		4
.L_13:
        /*0038*/ 	.byte	0x04, 0x17
        /*003a*/ 	.short	(.L_15 - .L_14)
.L_14:
        /*003c*/ 	.word	0x00000000
        /*0040*/ 	.short	0x000a
        /*0042*/ 	.short	0x0034
        /*0044*/ 	.byte	0x00, 0xf0, 0x11, 0x00


	//----- nvinfo : EIATTR_KPARAM_INFO
	.align		4
.L_15:
        /*0048*/ 	.byte	0x04, 0x17
        /*004a*/ 	.short	(.L_17 - .L_16)
.L_16:
        /*004c*/ 	.word	0x00000000
        /*0050*/ 	.short	0x0009
        /*0052*/ 	.short	0x0030
        /*0054*/ 	.byte	0x00, 0xf0, 0x11, 0x00


	//----- nvinfo : EIATTR_KPARAM_INFO
	.align		4
.L_17:
        /*0058*/ 	.byte	0x04, 0x17
        /*005a*/ 	.short	(.L_19 - .L_18)
.L_18:
        /*005c*/ 	.word	0x00000000
        /*0060*/ 	.short	0x0008
        /*0062*/ 	.short	0x002c
        /*0064*/ 	.byte	0x00, 0xf0, 0x11, 0x00


	//----- nvinfo : EIATTR_KPARAM_INFO
	.align		4
.L_19:
        /*0068*/ 	.byte	0x04, 0x17
        /*006a*/ 	.short	(.L_21 - .L_20)
.L_20:
        /*006c*/ 	.word	0x00000000
        /*0070*/ 	.short	0x0007
        /*0072*/ 	.short	0x0028
        /*0074*/ 	.byte	0x00, 0xf0, 0x11, 0x00


	//----- nvinfo : EIATTR_KPARAM_INFO
	.align		4
.L_21:
        /*0078*/ 	.byte	0x04, 0x17
        /*007a*/ 	.short	(.L_23 - .L_22)
.L_22:
        /*007c*/ 	.word	0x00000000
        /*0080*/ 	.short	0x0006
        /*0082*/ 	.short	0x0024
        /*0084*/ 	.byte	0x00, 0xf0, 0x11, 0x00


	//----- nvinfo : EIATTR_KPARAM_INFO
	.align		4
.L_23:
        /*0088*/ 	.byte	0x04, 0x17
        /*008a*/ 	.short	(.L_25 - .L_24)
.L_24:
        /*008c*/ 	.word	0x00000000
        /*0090*/ 	.short	0x0005
        /*0092*/ 	.short	0x0020
        /*0094*/ 	.byte	0x00, 0xf0, 0x11, 0x00


	//----- nvinfo : EIATTR_KPARAM_INFO
	.align		4
.L_25:
        /*0098*/ 	.byte	0x04, 0x17
        /*009a*/ 	.short	(.L_27 - .L_26)
.L_26:
        /*009c*/ 	.word	0x00000000
        /*00a0*/ 	.short	0x0004
        /*00a2*/ 	.short	0x001c
        /*00a4*/ 	.byte	0x00, 0xf0, 0x11, 0x00


	//----- nvinfo : EIATTR_KPARAM_INFO
	.align		4
.L_27:
        /*00a8*/ 	.byte	0x04, 0x17
        /*00aa*/ 	.short	(.L_29 - .L_28)
.L_28:
        /*00ac*/ 	.word	0x00000000
        /*00b0*/ 	.short	0x0003
        /*00b2*/ 	.short	0x0018
        /*00b4*/ 	.byte	0x00, 0xf0, 0x11, 0x00


	//----- nvinfo : EIATTR_KPARAM_INFO
	.align		4
.L_29:
        /*00b8*/ 	.byte	0x04, 0x17
        /*00ba*/ 	.short	(.L_31 - .L_30)
.L_30:
        /*00bc*/ 	.word	0x00000000
        /*00c0*/ 	.short	0x0002
        /*00c2*/ 	.short	0x0010
        /*00c4*/ 	.byte	0x00, 0xf4, 0x21, 0x00


	//----- nvinfo : EIATTR_KPARAM_INFO
	.align		4
.L_31:
        /*00c8*/ 	.byte	0x04, 0x17
        /*00ca*/ 	.short	(.L_33 - .L_32)
.L_32:
        /*00cc*/ 	.word	0x00000000
        /*00d0*/ 	.short	0x0001
        /*00d2*/ 	.short	0x0008
        /*00d4*/ 	.byte	0x00, 0xf4, 0x21, 0x00


	//----- nvinfo : EIATTR_KPARAM_INFO
	.align		4
.L_33:
        /*00d8*/ 	.byte	0x04, 0x17
        /*00da*/ 	.short	(.L_35 - .L_34)
.L_34:
        /*00dc*/ 	.word	0x00000000
        /*00e0*/ 	.short	0x0000
        /*00e2*/ 	.short	0x0000
        /*00e4*/ 	.byte	0x00, 0xf4, 0x21, 0x00


	//----- nvinfo : EIATTR_SPARSE_MMA_MASK
	.align		4
.L_35:
        /*00e8*/ 	.byte	0x03, 0x50
        /*00ea*/ 	.short	0x0000


	//----- nvinfo : EIATTR_MAXREG_COUNT
	.align		4
        /*00ec*/ 	.byte	0x03, 0x1b
        /*00ee*/ 	.short	0x00ff


	//----- nvinfo : EIATTR_NUM_BARRIERS
	.align		4
        /*00f0*/ 	.byte	0x02, 0x4c
        /*00f2*/ 	.byte	0x01
	.zero		1


	//----- nvinfo : EIATTR_MERCURY_ISA_VERSION
	.align		4
        /*00f4*/ 	.byte	0x03, 0x5f
        /*00f6*/ 	.short	0x0101


	//----- nvinfo : EIATTR_EXIT_INSTR_OFFSETS
	.align		4
        /*00f8*/ 	.byte	0x04, 0x1c
        /*00fa*/ 	.short	(.L_37 - .L_36)


	//   ....[0]....
.L_36:
        /*00fc*/ 	.word	0x00003830


	//   ....[1]....
        /*0100*/ 	.word	0x00003860


	//----- nvinfo : EIATTR_REQNTID
	.align		4
.L_37:
        /*0104*/ 	.byte	0x04, 0x10
        /*0106*/ 	.short	(.L_39 - .L_38)
.L_38:
        /*0108*/ 	.word	0x00000100
        /*010c*/ 	.word	0x00000001
        /*0110*/ 	.word	0x00000001


	//----- nvinfo : EIATTR_CBANK_PARAM_SIZE
	.align		4
.L_39:
        /*0114*/ 	.byte	0x03, 0x19
        /*0116*/ 	.short	0x0050


	//----- nvinfo : EIATTR_PARAM_CBANK
	.align		4
        /*0118*/ 	.byte	0x04, 0x0a
        /*011a*/ 	.short	(.L_41 - .L_40)
	.align		4
.L_40:
        /*011c*/ 	.word	index@(.nv.constant0.matmul_kernel)
        /*0120*/ 	.short	0x0210
        /*0122*/ 	.short	0x0050


	//----- nvinfo : EIATTR_SW_WAR
	.align		4
.L_41:
        /*0124*/ 	.byte	0x04, 0x36
        /*0126*/ 	.short	(.L_43 - .L_42)
.L_42:
        /*0128*/ 	.word	0x00000008
.L_43:


//--------------------- .nv.callgraph             --------------------------
	.section	.nv.callgraph,"",@"SHT_CUDA_CALLGRAPH"
	.align	4
	.sectionentsize	8
	.align		4
        /*0000*/ 	.word	0x00000000
	.align		4
        /*0004*/ 	.word	0xffffffff
	.align		4
        /*0008*/ 	.word	0x00000000
	.align		4
        /*000c*/ 	.word	0xfffffffe
	.align		4
        /*0010*/ 	.word	0x00000000
	.align		4
        /*0014*/ 	.word	0xfffffffd
	.align		4
        /*0018*/ 	.word	0x00000000
	.align		4
        /*001c*/ 	.word	0xfffffffc


//--------------------- .text.matmul_kernel       --------------------------
	.section	.text.matmul_kernel,"ax",@progbits
	.align	128
        .global         matmul_kernel
        .type           matmul_kernel,@function
        .size           matmul_kernel,(.L_x_3 - matmul_kernel)
        .other          matmul_kernel,@"STO_CUDA_ENTRY STV_DEFAULT"
matmul_kernel:
.text.matmul_kernel:
[----:B------:R-:W-:Y:S08]  /*0000*/  LDC R1, c[0x0][0x28] ;  /* 0x00000a00ff017b82 */ /* 0x000ff00000000800 */
[----:B------:R-:W0:Y:S01]  /*0010*/  LDC.64 R20, c[0x0][0x228] ;  /* 0x00008a00ff147b82 */ /* 0x000e220000000a00 */
[----:B------:R-:W1:Y:S01]  /*0020*/  S2R R5, SR_CTAID.X ;  /* 0x0000000000057919 */ /* 0x000e620000002500 */
[----:B------:R-:W-:Y:S01]  /*0030*/  ULDC.64 UR14, c[0x0][0x208] ;  /* 0x00008200000e7ab9 */ /* 0x000fe20000000a00 */
[----:B------:R-:W-:-:S02]  /*0040*/  CS2R R24, SRZ ;  /* 0x0000000000187805 */ /* 0x000fc4000001ff00 */
[----:B------:R-:W-:Y:S02]  /*0050*/  CS2R R26, SRZ ;  /* 0x00000000001a7805 */ /* 0x000fe4000001ff00 */
[----:B------:R-:W-:Y:S02]  /*0060*/  CS2R R16, SRZ ;  /* 0x0000000000107805 */ /* 0x000fe4000001ff00 */
[----:B------:R-:W-:Y:S02]  /*0070*/  CS2R R18, SRZ ;  /* 0x0000000000127805 */ /* 0x000fe4000001ff00 */
[----:B------:R-:W-:Y:S01]  /*0080*/  CS2R R12, SRZ ;  /* 0x00000000000c7805 */ /* 0x000fe2000001ff00 */
[----:B------:R-:W2:Y:S01]  /*0090*/  LDC R22, c[0x0][0x230] ;  /* 0x00008c00ff167b82 */ /* 0x000ea20000000800 */
[----:B------:R-:W-:-:S07]  /*00a0*/  CS2R R14, SRZ ;  /* 0x00000000000e7805 */ /* 0x000fce000001ff00 */
[----:B------:R-:W3:Y:S01]  /*00b0*/  S2UR UR12, SR_CgaCtaId ;  /* 0x00000000000c79c3 */ /* 0x000ee20000008800 */
[----:B0-----:R-:W-:-:S05]  /*00c0*/  VIADD R0, R21, 0x7f ;  /* 0x0000007f15007836 */ /* 0x001fca0000000000 */
[----:B------:R-:W-:Y:S01]  /*00d0*/  SHF.R.S32.HI R3, RZ, 0x1f, R0 ;  /* 0x0000001fff037819 */ /* 0x000fe20000011400 */
[----:B--2---:R-:W-:-:S03]  /*00e0*/  VIADD R22, R22, 0x1f ;  /* 0x0000001f16167836 */ /* 0x004fc60000000000 */
[----:B------:R-:W-:Y:S02]  /*00f0*/  LEA.HI R3, R3, R0, RZ, 0x7 ;  /* 0x0000000003037211 */ /* 0x000fe400078f38ff */
[----:B-1----:R-:W-:Y:S02]  /*0100*/  IABS R8, R5 ;  /* 0x0000000500087213 */ /* 0x002fe40000000000 */
[----:B------:R-:W-:-:S05]  /*0110*/  SHF.R.S32.HI R3, RZ, 0x7, R3 ;  /* 0x00000007ff037819 */ /* 0x000fca0000011403 */
[----:B------:R-:W-:-:S05]  /*0120*/  IMAD.SHL.U32 R4, R3, 0x8, RZ ;  /* 0x0000000803047824 */ /* 0x000fca00078e00ff */
[-C--:B------:R-:W-:Y:S02]  /*0130*/  IABS R7, R4.reuse ;  /* 0x0000000400077213 */ /* 0x080fe40000000000 */
[----:B------:R-:W-:Y:S02]  /*0140*/  IABS R10, R4 ;  /* 0x00000004000a7213 */ /* 0x000fe40000000000 */
[----:B------:R-:W0:Y:S08]  /*0150*/  I2F.RP R0, R7 ;  /* 0x0000000700007306 */ /* 0x000e300000209400 */
[----:B0-----:R-:W0:Y:S02]  /*0160*/  MUFU.RCP R0, R0 ;  /* 0x0000000000007308 */ /* 0x001e240000001000 */
[----:B0-----:R-:W-:-:S02]  /*0170*/  VIADD R2, R0, 0xffffffe ;  /* 0x0ffffffe00027836 */ /* 0x001fc40000000000 */
[----:B------:R-:W-:-:S04]  /*0180*/  IMAD.MOV R0, RZ, RZ, -R10 ;  /* 0x000000ffff007224 */ /* 0x000fc800078e0a0a */
[----:B------:R0:W1:Y:S02]  /*0190*/  F2I.FTZ.U32.TRUNC.NTZ R3, R2 ;  /* 0x0000000200037305 */ /* 0x000064000021f000 */
[----:B0-----:R-:W-:Y:S02]  /*01a0*/  IMAD.MOV.U32 R2, RZ, RZ, RZ ;  /* 0x000000ffff027224 */ /* 0x001fe400078e00ff */
[----:B-1----:R-:W-:-:S04]  /*01b0*/  IMAD.MOV R6, RZ, RZ, -R3 ;  /* 0x000000ffff067224 */ /* 0x002fc800078e0a03 */
[----:B------:R-:W-:Y:S02]  /*01c0*/  IMAD R9, R6, R7, RZ ;  /* 0x0000000706097224 */ /* 0x000fe400078e02ff */
[----:B------:R-:W-:Y:S02]  /*01d0*/  IMAD.MOV.U32 R6, RZ, RZ, R8 ;  /* 0x000000ffff067224 */ /* 0x000fe400078e0008 */
[----:B------:R-:W-:-:S06]  /*01e0*/  IMAD.HI.U32 R3, R3, R9, R2 ;  /* 0x0000000903037227 */ /* 0x000fcc00078e0002 */
[----:B------:R-:W-:-:S04]  /*01f0*/  IMAD.HI.U32 R3, R3, R6, RZ ;  /* 0x0000000603037227 */ /* 0x000fc800078e00ff */
[----:B------:R-:W-:-:S05]  /*0200*/  IMAD R0, R3, R0, R6 ;  /* 0x0000000003007224 */ /* 0x000fca00078e0206 */
[----:B------:R-:W-:-:S13]  /*0210*/  ISETP.GT.U32.AND P1, PT, R7, R0, PT ;  /* 0x000000000700720c */ /* 0x000fda0003f24070 */
[----:B------:R-:W-:Y:S02]  /*0220*/  @!P1 IMAD.IADD R0, R0, 0x1, -R7 ;  /* 0x0000000100009824 */ /* 0x000fe400078e0a07 */
[----:B------:R-:W-:Y:S01]  /*0230*/  @!P1 VIADD R3, R3, 0x1 ;  /* 0x0000000103039836 */ /* 0x000fe20000000000 */
[----:B------:R-:W-:Y:S02]  /*0240*/  ISETP.NE.AND P1, PT, R4, RZ, PT ;  /* 0x000000ff0400720c */ /* 0x000fe40003f25270 */
[----:B------:R-:W-:Y:S02]  /*0250*/  ISETP.GE.U32.AND P0, PT, R0, R7, PT ;  /* 0x000000070000720c */ /* 0x000fe40003f06070 */
[----:B------:R-:W-:-:S04]  /*0260*/  LOP3.LUT R0, R5, R4, RZ, 0x3c, !PT ;  /* 0x0000000405007212 */ /* 0x000fc800078e3cff */
[----:B------:R-:W-:Y:S01]  /*0270*/  ISETP.GE.AND P2, PT, R0, RZ, PT ;  /* 0x000000ff0000720c */ /* 0x000fe20003f46270 */
[----:B------:R-:W-:-:S06]  /*0280*/  VIADD R0, R20, 0x3f ;  /* 0x0000003f14007836 */ /* 0x000fcc0000000000 */
[----:B------:R-:W-:-:S04]  /*0290*/  @P0 VIADD R3, R3, 0x1 ;  /* 0x0000000103030836 */ /* 0x000fc80000000000 */
[----:B------:R-:W-:Y:S01]  /*02a0*/  IMAD.MOV.U32 R2, RZ, RZ, R3 ;  /* 0x000000ffff027224 */ /* 0x000fe200078e0003 */
[----:B------:R-:W-:-:S03]  /*02b0*/  SHF.R.S32.HI R3, RZ, 0x1f, R0 ;  /* 0x0000001fff037819 */ /* 0x000fc60000011400 */
[----:B------:R-:W-:Y:S01]  /*02c0*/  @!P2 IMAD.MOV R2, RZ, RZ, -R2 ;  /* 0x000000ffff02a224 */ /* 0x000fe200078e0a02 */
[----:B------:R-:W-:Y:S02]  /*02d0*/  @!P1 LOP3.LUT R2, RZ, R4, RZ, 0x33, !PT ;  /* 0x00000004ff029212 */ /* 0x000fe400078e33ff */
[----:B------:R-:W-:-:S03]  /*02e0*/  LEA.HI R3, R3, R0, RZ, 0x6 ;  /* 0x0000000003037211 */ /* 0x000fc600078f30ff */
[----:B------:R-:W-:Y:S02]  /*02f0*/  IMAD.SHL.U32 R6, R2, 0x8, RZ ;  /* 0x0000000802067824 */ /* 0x000fe400078e00ff */
[----:B------:R-:W-:-:S03]  /*0300*/  IMAD.MOV R2, RZ, RZ, -R2 ;  /* 0x000000ffff027224 */ /* 0x000fc600078e0a02 */
[----:B------:R-:W-:Y:S01]  /*0310*/  LEA.HI.SX32 R3, R3, -R6, 0x1a ;  /* 0x8000000603037211 */ /* 0x000fe200078fd2ff */
[----:B------:R-:W-:-:S03]  /*0320*/  IMAD R11, R4, R2, R5 ;  /* 0x00000002040b7224 */ /* 0x000fc600078e0205 */
[----:B------:R-:W-:-:S04]  /*0330*/  VIMNMX R8, R3, 0x8, PT ;  /* 0x0000000803087848 */ /* 0x000fc80003fe0100 */
[-C--:B------:R-:W-:Y:S02]  /*0340*/  IABS R7, R8.reuse ;  /* 0x0000000800077213 */ /* 0x080fe40000000000 */
[----:B------:R-:W-:Y:S02]  /*0350*/  IABS R4, R8 ;  /* 0x0000000800047213 */ /* 0x000fe40000000000 */
[----:B------:R-:W0:Y:S01]  /*0360*/  I2F.RP R0, R7 ;  /* 0x0000000700007306 */ /* 0x000e220000209400 */
[C---:B------:R-:W-:Y:S02]  /*0370*/  R2UR UR5, R8.reuse ;  /* 0x00000000080572ca */ /* 0x040fe400000e0000 */
[----:B------:R-:W-:-:S11]  /*0380*/  R2UR UR6, R8 ;  /* 0x00000000080672ca */ /* 0x000fd600000e0000 */
[----:B------:R-:W-:Y:S01]  /*0390*/  UISETP.NE.AND UP0, UPT, UR5, URZ, UPT ;  /* 0x0000003f0500728c */ /* 0x000fe2000bf05270 */
[----:B0-----:R-:W0:Y:S02]  /*03a0*/  MUFU.RCP R0, R0 ;  /* 0x0000000000007308 */ /* 0x001e240000001000 */
[----:B0-----:R-:W-:Y:S02]  /*03b0*/  VIADD R3, R0, 0xffffffe ;  /* 0x0ffffffe00037836 */ /* 0x001fe40000000000 */
[----:B------:R-:W-:-:S04]  /*03c0*/  IMAD.MOV R0, RZ, RZ, -R4 ;  /* 0x000000ffff007224 */ /* 0x000fc800078e0a04 */
[----:B------:R-:W0:Y:S02]  /*03d0*/  F2I.FTZ.U32.TRUNC.NTZ R3, R3 ;  /* 0x0000000300037305 */ /* 0x000e24000021f000 */
[----:B0-----:R-:W-:-:S04]  /*03e0*/  IMAD.MOV R9, RZ, RZ, -R3 ;  /* 0x000000ffff097224 */ /* 0x001fc800078e0a03 */
[----:B------:R-:W-:Y:S01]  /*03f0*/  IMAD.MOV.U32 R2, RZ, RZ, R9 ;  /* 0x000000ffff027224 */ /* 0x000fe200078e0009 */
[----:B------:R-:W-:-:S03]  /*0400*/  IABS R9, R11 ;  /* 0x0000000b00097213 */ /* 0x000fc60000000000 */
[----:B------:R-:W-:Y:S02]  /*0410*/  IMAD R5, R2, R7, RZ ;  /* 0x0000000702057224 */ /* 0x000fe400078e02ff */
[----:B------:R-:W-:-:S04]  /*0420*/  IMAD.MOV.U32 R2, RZ, RZ, RZ ;  /* 0x000000ffff027224 */ /* 0x000fc800078e00ff */
[----:B------:R-:W-:Y:S02]  /*0430*/  IMAD.HI.U32 R2, R3, R5, R2 ;  /* 0x0000000503027227 */ /* 0x000fe400078e0002 */
[----:B------:R-:W0:Y:S04]  /*0440*/  S2R R3, SR_TID.X ;  /* 0x0000000000037919 */ /* 0x000e280000002100 */
[----:B------:R-:W-:-:S04]  /*0450*/  IMAD.HI.U32 R2, R2, R9, RZ ;  /* 0x0000000902027227 */ /* 0x000fc800078e00ff */
[----:B------:R-:W-:-:S05]  /*0460*/  IMAD R0, R2, R0, R9 ;  /* 0x0000000002007224 */ /* 0x000fca00078e0209 */
[----:B------:R-:W-:-:S13]  /*0470*/  ISETP.GT.U32.AND P1, PT, R7, R0, PT ;  /* 0x000000000700720c */ /* 0x000fda0003f24070 */
[----:B------:R-:W-:Y:S02]  /*0480*/  @!P1 IMAD.IADD R0, R0, 0x1, -R7 ;  /* 0x0000000100009824 */ /* 0x000fe400078e0a07 */
[----:B------:R-:W-:-:S03]  /*0490*/  @!P1 VIADD R2, R2, 0x1 ;  /* 0x0000000102029836 */ /* 0x000fc60000000000 */
[----:B------:R-:W-:Y:S02]  /*04a0*/  ISETP.GE.U32.AND P0, PT, R0, R7, PT ;  /* 0x000000070000720c */ /* 0x000fe40003f06070 */
[----:B------:R-:W-:Y:S02]  /*04b0*/  LOP3.LUT R0, R11, R8, RZ, 0x3c, !PT ;  /* 0x000000080b007212 */ /* 0x000fe400078e3cff */
[----:B0-----:R-:W-:Y:S02]  /*04c0*/  LOP3.LUT R5, R3, 0x3f, RZ, 0xc0, !PT ;  /* 0x0000003f03057812 */ /* 0x001fe400078ec0ff */
[----:B------:R-:W-:-:S07]  /*04d0*/  ISETP.GE.AND P2, PT, R0, RZ, PT ;  /* 0x000000ff0000720c */ /* 0x000fce0003f46270 */
[----:B------:R-:W-:Y:S01]  /*04e0*/  @P0 VIADD R2, R2, 0x1 ;  /* 0x0000000102020836 */ /* 0x000fe20000000000 */
[----:B------:R-:W-:-:S05]  /*04f0*/  ISETP.GE.AND P0, PT, R22, 0x20, PT ;  /* 0x000000201600780c */ /* 0x000fca0003f06270 */
[----:B------:R-:W-:-:S05]  /*0500*/  @!P2 IMAD.MOV R2, RZ, RZ, -R2 ;  /* 0x000000ffff02a224 */ /* 0x000fca00078e0a02 */
[----:B------:R-:W-:-:S09]  /*0510*/  R2UR UR4, R2 ;  /* 0x00000000020472ca */ /* 0x000fd200000e0000 */
[----:B------:R-:W-:-:S04]  /*0520*/  @!UP0 ULOP3.LUT UR4, URZ, UR6, URZ, 0x33, !UPT ;  /* 0x000000063f048292 */ /* 0x000fc8000f8e333f */
[----:B------:R-:W-:Y:S02]  /*0530*/  UIADD3 UR5, -UR4, URZ, URZ ;  /* 0x0000003f04057290 */ /* 0x000fe4000fffe13f */
[----:B------:R-:W-:-:S04]  /*0540*/  USHF.L.U32 UR13, UR4, 0x7, URZ ;  /* 0x00000007040d7899 */ /* 0x000fc8000800063f */
[----:B------:R-:W-:Y:S01]  /*0550*/  IMAD R0, R8, UR5, R11 ;  /* 0x0000000508007c24 */ /* 0x000fe2000f8e020b */
[----:B------:R-:W-:Y:S01]  /*0560*/  UMOV UR5, 0x400 ;  /* 0x0000040000057882 */ /* 0x000fe20000000000 */
[----:B------:R-:W-:Y:S01]  /*0570*/  CS2R R8, SRZ ;  /* 0x0000000000087805 */ /* 0x000fe2000001ff00 */
[----:B---3--:R-:W-:Y:S01]  /*0580*/  ULEA UR12, UR12, UR5, 0x18 ;  /* 0x000000050c0c7291 */ /* 0x008fe2000f8ec03f */
[----:B------:R-:W-:Y:S01]  /*0590*/  IMAD.IADD R0, R6, 0x1, R0 ;  /* 0x0000000106007824 */ /* 0x000fe200078e0200 */
[----:B------:R-:W-:-:S03]  /*05a0*/  CS2R R10, SRZ ;  /* 0x00000000000a7805 */ /* 0x000fc6000001ff00 */
[----:B------:R-:W-:Y:S01]  /*05b0*/  IMAD R4, R0, 0x40, R5 ;  /* 0x0000004000047824 */ /* 0x000fe200078e0205 */
[----:B------:R-:W-:-:S04]  /*05c0*/  SHF.R.U32.HI R5, RZ, 0x6, R3 ;  /* 0x00000006ff057819 */ /* 0x000fc80000011603 */
[----:B------:R-:W-:Y:S01]  /*05d0*/  SGXT.U32 R5, R5, 0x2 ;  /* 0x000000020505781a */ /* 0x000fe20000000000 */
[----:B------:R-:W-:Y:S06]  /*05e0*/  @!P0 BRA `(.L_x_0) ;  /* 0x0000002000c08947 */ /* 0x000fec0003800000 */
[----:B------:R-:W-:Y:S02]  /*05f0*/  IABS R2, R20 ;  /* 0x0000001400027213 */ /* 0x000fe40000000000 */
[----:B------:R-:W-:Y:S02]  /*0600*/  CS2R R46, SRZ ;  /* 0x00000000002e7805 */ /* 0x000fe4000001ff00 */
[----:B------:R-:W-:Y:S02]  /*0610*/  IABS R0, R21 ;  /* 0x0000001500007213 */ /* 0x000fe40000000000 */
[----:B------:R-:W-:Y:S01]  /*0620*/  CS2R R48, SRZ ;  /* 0x0000000000307805 */ /* 0x000fe2000001ff00 */
[----:B------:R-:W0:Y:S01]  /*0630*/  I2F.RP R11, R2 ;  /* 0x00000002000b7306 */ /* 0x000e220000209400 */
[----:B------:R-:W-:Y:S02]  /*0640*/  SHF.R.U32.HI R7, RZ, 0x5, R3 ;  /* 0x00000005ff077819 */ /* 0x000fe40000011603 */
[----:B------:R-:W-:-:S02]  /*0650*/  CS2R R50, SRZ ;  /* 0x0000000000327805 */ /* 0x000fc4000001ff00 */
[----:B------:R-:W-:Y:S02]  /*0660*/  LOP3.LUT R58, R3, 0x1f, RZ, 0xc0, !PT ;  /* 0x0000001f033a7812 */ /* 0x000fe400078ec0ff */
[----:B------:R-:W-:Y:S02]  /*0670*/  CS2R R52, SRZ ;  /* 0x0000000000347805 */ /* 0x000fe4000001ff00 */
[----:B------:R-:W-:Y:S02]  /*0680*/  R2UR UR17, R7 ;  /* 0x00000000071172ca */ /* 0x000fe400000e0000 */
[----:B------:R-:W-:Y:S02]  /*0690*/  CS2R R54, SRZ ;  /* 0x0000000000367805 */ /* 0x000fe4000001ff00 */
[C---:B------:R-:W-:Y:S01]  /*06a0*/  LOP3.LUT R60, R5.reuse, 0x8, RZ, 0xfc, !PT ;  /* 0x00000008053c7812 */ /* 0x040fe200078efcff */
[----:B------:R-:W1:Y:S01]  /*06b0*/  I2F.RP R10, R0 ;  /* 0x00000000000a7306 */ /* 0x000e620000209400 */
[----:B------:R-:W-:-:S02]  /*06c0*/  LOP3.LUT R61, R5, 0xc, RZ, 0xfc, !PT ;  /* 0x0000000c053d7812 */ /* 0x000fc400078efcff */
[C---:B------:R-:W-:Y:S02]  /*06d0*/  LOP3.LUT R57, R5.reuse, 0x10, RZ, 0xfc, !PT ;  /* 0x0000001005397812 */ /* 0x040fe400078efcff */
[C---:B------:R-:W-:Y:S02]  /*06e0*/  LOP3.LUT R56, R5.reuse, 0x14, RZ, 0xfc, !PT ;  /* 0x0000001405387812 */ /* 0x040fe400078efcff */
[----:B------:R-:W-:Y:S01]  /*06f0*/  LOP3.LUT R59, R5, 0x4, RZ, 0xfc, !PT ;  /* 0x00000004053b7812 */ /* 0x000fe200078efcff */
[----:B0-----:R-:W0:Y:S01]  /*0700*/  MUFU.RCP R11, R11 ;  /* 0x0000000b000b7308 */ /* 0x001e220000001000 */
[----:B------:R-:W-:Y:S02]  /*0710*/  UIADD3 UR4, UR13, UR17, URZ ;  /* 0x000000110d047290 */ /* 0x000fe4000fffe03f */
[----:B------:R-:W-:Y:S02]  /*0720*/  ULOP3.LUT UR24, UR13, 0x7, UR17, 0xf8, !UPT ;  /* 0x000000070d187892 */ /* 0x000fe4000f8ef811 */
[----:B------:R-:W-:-:S03]  /*0730*/  UIADD3 UR5, UR4, 0x78, URZ ;  /* 0x0000007804057890 */ /* 0x000fc6000fffe03f */
[----:B-1----:R-:W1:Y:S01]  /*0740*/  MUFU.RCP R10, R10 ;  /* 0x0000000a000a7308 */ /* 0x002e620000001000 */
[----:B------:R-:W-:Y:S02]  /*0750*/  ULOP3.LUT UR6, UR24, 0x70, URZ, 0xfc, !UPT ;  /* 0x0000007018067892 */ /* 0x000fe4000f8efc3f */
[----:B------:R-:W-:Y:S02]  /*0760*/  ULOP3.LUT UR7, UR24, 0x68, URZ, 0xfc, !UPT ;  /* 0x0000006818077892 */ /* 0x000fe4000f8efc3f */
[----:B------:R-:W-:Y:S02]  /*0770*/  ULOP3.LUT UR8, UR24, 0x60, URZ, 0xfc, !UPT ;  /* 0x0000006018087892 */ /* 0x000fe4000f8efc3f */
[----:B------:R-:W-:Y:S01]  /*0780*/  UIADD3 UR9, UR4, 0x58, URZ ;  /* 0x0000005804097890 */ /* 0x000fe2000fffe03f */
[----:B0-----:R-:W-:Y:S01]  /*0790*/  VIADD R8, R11, 0xffffffe ;  /* 0x0ffffffe0b087836 */ /* 0x001fe20000000000 */
[----:B------:R-:W-:Y:S02]  /*07a0*/  ULOP3.LUT UR10, UR24, 0x50, URZ, 0xfc, !UPT ;  /* 0x00000050180a7892 */ /* 0x000fe4000f8efc3f */
[----:B------:R-:W-:Y:S01]  /*07b0*/  IMAD.U32 R12, RZ, RZ, UR8 ;  /* 0x00000008ff0c7e24 */ /* 0x000fe2000f8e00ff */
[----:B------:R-:W-:Y:S01]  /*07c0*/  ULOP3.LUT UR11, UR24, 0x48, URZ, 0xfc, !UPT ;  /* 0x00000048180b7892 */ /* 0x000fe2000f8efc3f */
[----:B------:R0:W2:Y:S01]  /*07d0*/  F2I.FTZ.U32.TRUNC.NTZ R9, R8 ;  /* 0x0000000800097305 */ /* 0x0000a2000021f000 */
[----:B------:R-:W-:-:S02]  /*07e0*/  ULOP3.LUT UR16, UR24, 0x40, URZ, 0xfc, !UPT ;  /* 0x0000004018107892 */ /* 0x000fc4000f8efc3f */
[----:B------:R-:W-:Y:S01]  /*07f0*/  IABS R17, R12 ;  /* 0x0000000c00117213 */ /* 0x000fe20000000000 */
[----:B-1----:R-:W-:Y:S01]  /*0800*/  VIADD R6, R10, 0xffffffe ;  /* 0x0ffffffe0a067836 */ /* 0x002fe20000000000 */
[----:B------:R-:W-:Y:S02]  /*0810*/  UIADD3 UR18, UR4, 0x38, URZ ;  /* 0x0000003804127890 */ /* 0x000fe4000fffe03f */
[----:B------:R-:W-:Y:S01]  /*0820*/  ULOP3.LUT UR19, UR24, 0x30, URZ, 0xfc, !UPT ;  /* 0x0000003018137892 */ /* 0x000fe2000f8efc3f */
[----:B------:R1:W3:Y:S01]  /*0830*/  F2I.FTZ.U32.TRUNC.NTZ R7, R6 ;  /* 0x0000000600077305 */ /* 0x0002e2000021f000 */
[----:B0-----:R-:W-:Y:S01]  /*0840*/  IMAD.MOV.U32 R8, RZ, RZ, RZ ;  /* 0x000000ffff087224 */ /* 0x001fe200078e00ff */
[----:B------:R-:W-:Y:S02]  /*0850*/  ULOP3.LUT UR20, UR24, 0x28, URZ, 0xfc, !UPT ;  /* 0x0000002818147892 */ /* 0x000fe4000f8efc3f */
[----:B------:R-:W-:Y:S01]  /*0860*/  ULOP3.LUT UR21, UR24, 0x20, URZ, 0xfc, !UPT ;  /* 0x0000002018157892 */ /* 0x000fe2000f8efc3f */
[----:B------:R-:W-:Y:S01]  /*0870*/  IMAD.U32 R14, RZ, RZ, UR19 ;  /* 0x00000013ff0e7e24 */ /* 0x000fe2000f8e00ff */
[----:B------:R-:W-:Y:S01]  /*0880*/  UIADD3 UR4, UR4, 0x18, URZ ;  /* 0x0000001804047890 */ /* 0x000fe2000fffe03f */
[----:B--2---:R-:W-:Y:S01]  /*0890*/  IMAD.MOV R13, RZ, RZ, -R9 ;  /* 0x000000ffff0d7224 */ /* 0x004fe200078e0a09 */
[----:B------:R-:W-:Y:S01]  /*08a0*/  ULOP3.LUT UR22, UR24, 0x10, URZ, 0xfc, !UPT ;  /* 0x0000001018167892 */ /* 0x000fe2000f8efc3f */
[----:B-1----:R-:W-:Y:S01]  /*08b0*/  IMAD.U32 R6, RZ, RZ, UR5 ;  /* 0x00000005ff067e24 */ /* 0x002fe2000f8e00ff */
[----:B------:R-:W-:Y:S01]  /*08c0*/  IABS R31, R14 ;  /* 0x0000000e001f7213 */ /* 0x000fe20000000000 */
[----:B------:R-:W-:Y:S01]  /*08d0*/  IMAD R11, R13, R2, RZ ;  /* 0x000000020d0b7224 */ /* 0x000fe200078e02ff */
[----:B------:R-:W-:Y:S01]  /*08e0*/  ULOP3.LUT UR23, UR24, 0x8, URZ, 0xfc, !UPT ;  /* 0x0000000818177892 */ /* 0x000fe2000f8efc3f */
[----:B---3--:R-:W-:-:S02]  /*08f0*/  IMAD.MOV R10, RZ, RZ, -R7 ;  /* 0x000000ffff0a7224 */ /* 0x008fc400078e0a07 */
[----:B------:R-:W-:Y:S01]  /*0900*/  IMAD.HI.U32 R8, R9, R11, R8 ;  /* 0x0000000b09087227 */ /* 0x000fe200078e0008 */
[----:B------:R-:W-:-:S03]  /*0910*/  IABS R11, R4 ;  /* 0x00000004000b7213 */ /* 0x000fc60000000000 */
[----:B------:R-:W-:Y:S01]  /*0920*/  IMAD.MOV.U32 R9, RZ, RZ, R10 ;  /* 0x000000ffff097224 */ /* 0x000fe200078e000a */
[----:B------:R-:W-:Y:S01]  /*0930*/  IABS R10, R6 ;  /* 0x00000006000a7213 */ /* 0x000fe20000000000 */
[----:B------:R-:W-:Y:S02]  /*0940*/  IMAD.MOV.U32 R6, RZ, RZ, RZ ;  /* 0x000000ffff067224 */ /* 0x000fe400078e00ff */
[----:B------:R-:W-:Y:S02]  /*0950*/  IMAD R9, R9, R0, RZ ;  /* 0x0000000009097224 */ /* 0x000fe400078e02ff */
[----:B------:R-:W-:-:S04]  /*0960*/  IMAD.HI.U32 R8, R8, R11, RZ ;  /* 0x0000000b08087227 */ /* 0x000fc800078e00ff */
[----:B------:R-:W-:-:S04]  /*0970*/  IMAD.HI.U32 R6, R7, R9, R6 ;  /* 0x0000000907067227 */ /* 0x000fc800078e0006 */
[----:B------:R-:W-:Y:S02]  /*0980*/  IMAD.U32 R7, RZ, RZ, UR6 ;  /* 0x00000006ff077e24 */ /* 0x000fe4000f8e00ff */
[----:B------:R-:W-:Y:S02]  /*0990*/  IMAD.MOV.U32 R9, RZ, RZ, R10 ;  /* 0x000000ffff097224 */ /* 0x000fe400078e000a */
[----:B------:R-:W-:Y:S01]  /*09a0*/  IMAD.U32 R10, RZ, RZ, UR7 ;  /* 0x00000007ff0a7e24 */ /* 0x000fe2000f8e00ff */
[----:B------:R-:W-:Y:S01]  /*09b0*/  IABS R13, R7 ;  /* 0x00000007000d7213 */ /* 0x000fe20000000000 */
[----:B------:R-:W-:Y:S02]  /*09c0*/  IMAD.MOV R8, RZ, RZ, -R8 ;  /* 0x000000ffff087224 */ /* 0x000fe400078e0a08 */
[----:B------:R-:W-:Y:S01]  /*09d0*/  IMAD.HI.U32 R7, R6, R9, RZ ;  /* 0x0000000906077227 */ /* 0x000fe200078e00ff */
[----:B------:R-:W-:-:S03]  /*09e0*/  IABS R15, R10 ;  /* 0x0000000a000f7213 */ /* 0x000fc60000000000 */
[C---:B------:R-:W-:Y:S02]  /*09f0*/  IMAD R11, R2.reuse, R8, R11 ;  /* 0x00000008020b7224 */ /* 0x040fe400078e020b */
[----:B------:R-:W-:Y:S02]  /*0a00*/  IMAD.MOV R8, RZ, RZ, -R7 ;  /* 0x000000ffff087224 */ /* 0x000fe400078e0a07 */
[----:B------:R-:W-:Y:S01]  /*0a10*/  IMAD.U32 R10, RZ, RZ, UR9 ;  /* 0x00000009ff0a7e24 */ /* 0x000fe2000f8e00ff */
[----:B------:R-:W-:Y:S01]  /*0a20*/  ISETP.GT.U32.AND P6, PT, R2, R11, PT ;  /* 0x0000000b0200720c */ /* 0x000fe20003fc4070 */
[----:B------:R-:W-:-:S03]  /*0a30*/  IMAD.HI.U32 R7, R6, R13, RZ ;  /* 0x0000000d06077227 */ /* 0x000fc600078e00ff */
[----:B------:R-:W-:Y:S01]  /*0a40*/  IABS R19, R10 ;  /* 0x0000000a00137213 */ /* 0x000fe20000000000 */
[----:B------:R-:W-:Y:S02]  /*0a50*/  IMAD R9, R0, R8, R9 ;  /* 0x0000000800097224 */ /* 0x000fe400078e0209 */
[----:B------:R-:W-:-:S03]  /*0a60*/  IMAD.HI.U32 R8, R6, R15, RZ ;  /* 0x0000000f06087227 */ /* 0x000fc600078e00ff */
[----:B------:R-:W-:Y:S01]  /*0a70*/  ISETP.GT.U32.AND P1, PT, R0, R9, PT ;  /* 0x000000090000720c */ /* 0x000fe20003f24070 */
[----:B------:R-:W-:Y:S02]  /*0a80*/  IMAD.MOV R10, RZ, RZ, -R7 ;  /* 0x000000ffff0a7224 */ /* 0x000fe400078e0a07 */
[----:B------:R-:W-:-:S04]  /*0a90*/  IMAD.HI.U32 R7, R6, R17, RZ ;  /* 0x0000001106077227 */ /* 0x000fc800078e00ff */
[----:B------:R-:W-:Y:S02]  /*0aa0*/  IMAD.MOV R12, RZ, RZ, -R8 ;  /* 0x000000ffff0c7224 */ /* 0x000fe400078e0a08 */
[----:B------:R-:W-:-:S04]  /*0ab0*/  IMAD.HI.U32 R8, R6, R19, RZ ;  /* 0x0000001306087227 */ /* 0x000fc800078e00ff */
[C---:B------:R-:W-:Y:S02]  /*0ac0*/  IMAD R13, R0.reuse, R10, R13 ;  /* 0x0000000a000d7224 */ /* 0x040fe400078e020d */
[----:B------:R-:W-:Y:S02]  /*0ad0*/  IMAD.MOV R7, RZ, RZ, -R7 ;  /* 0x000000ffff077224 */ /* 0x000fe400078e0a07 */
[----:B------:R-:W-:Y:S01]  /*0ae0*/  IMAD.U32 R10, RZ, RZ, UR10 ;  /* 0x0000000aff0a7e24 */ /* 0x000fe2000f8e00ff */
[C---:B------:R-:W-:Y:S01]  /*0af0*/  ISETP.GT.U32.AND P2, PT, R0.reuse, R13, PT ;  /* 0x0000000d0000720c */ /* 0x040fe20003f44070 */
[----:B------:R-:W-:Y:S02]  /*0b00*/  IMAD.MOV R8, RZ, RZ, -R8 ;  /* 0x000000ffff087224 */ /* 0x000fe400078e0a08 */
[----:B------:R-:W-:Y:S01]  /*0b10*/  IMAD R17, R0, R7, R17 ;  /* 0x0000000700117224 */ /* 0x000fe200078e0211 */
[----:B------:R-:W-:Y:S01]  /*0b20*/  IABS R23, R10 ;  /* 0x0000000a00177213 */ /* 0x000fe20000000000 */
[----:B------:R-:W-:-:S02]  /*0b30*/  IMAD.U32 R7, RZ, RZ, UR11 ;  /* 0x0000000bff077e24 */ /* 0x000fc4000f8e00ff */
[C---:B------:R-:W-:Y:S01]  /*0b40*/  IMAD R19, R0.reuse, R8, R19 ;  /* 0x0000000800137224 */ /* 0x040fe200078e0213 */
[C---:B------:R-:W-:Y:S01]  /*0b50*/  ISETP.GT.U32.AND P4, PT, R0.reuse, R17, PT ;  /* 0x000000110000720c */ /* 0x040fe20003f84070 */
[----:B------:R-:W-:Y:S01]  /*0b60*/  IMAD.U32 R8, RZ, RZ, UR16 ;  /* 0x00000010ff087e24 */ /* 0x000fe2000f8e00ff */
[----:B------:R-:W-:Y:S01]  /*0b70*/  IABS R25, R7 ;  /* 0x0000000700197213 */ /* 0x000fe20000000000 */
[----:B------:R-:W-:Y:S01]  /*0b80*/  IMAD.U32 R10, RZ, RZ, UR18 ;  /* 0x00000012ff0a7e24 */ /* 0x000fe2000f8e00ff */
[----:B------:R-:W-:Y:S01]  /*0b90*/  ISETP.GT.U32.AND P0, PT, R0, R19, PT ;  /* 0x000000130000720c */ /* 0x000fe20003f04070 */
[C---:B------:R-:W-:Y:S01]  /*0ba0*/  IMAD.HI.U32 R7, R6.reuse, R23, RZ ;  /* 0x0000001706077227 */ /* 0x040fe200078e00ff */
[----:B------:R-:W-:Y:S02]  /*0bb0*/  IABS R27, R8 ;  /* 0x00000008001b7213 */ /* 0x000fe40000000000 */
[----:B------:R-:W-:Y:S01]  /*0bc0*/  IABS R29, R10 ;  /* 0x0000000a001d7213 */ /* 0x000fe20000000000 */
[----:B------:R-:W-:-:S04]  /*0bd0*/  IMAD.HI.U32 R8, R6, R25, RZ ;  /* 0x0000001906087227 */ /* 0x000fc800078e00ff */
[----:B------:R-:W-:Y:S02]  /*0be0*/  IMAD.MOV R10, RZ, RZ, -R7 ;  /* 0x000000ffff0a7224 */ /* 0x000fe400078e0a07 */
[----:B------:R-:W-:-:S04]  /*0bf0*/  IMAD.HI.U32 R7, R6, R27, RZ ;  /* 0x0000001b06077227 */ /* 0x000fc800078e00ff */
[----:B------:R-:W-:Y:S02]  /*0c00*/  IMAD R15, R0, R12, R15 ;  /* 0x0000000c000f7224 */ /* 0x000fe400078e020f */
[----:B------:R-:W-:Y:S02]  /*0c10*/  IMAD.MOV R12, RZ, RZ, -R8 ;  /* 0x000000ffff0c7224 */ /* 0x000fe400078e0a08 */
[----:B------:R-:W-:Y:S01]  /*0c20*/  IMAD.HI.U32 R8, R6, R29, RZ ;  /* 0x0000001d06087227 */ /* 0x000fe200078e00ff */
[----:B------:R-:W-:-:S03]  /*0c30*/  ISETP.GT.U32.AND P3, PT, R0, R15, PT ;  /* 0x0000000f0000720c */ /* 0x000fc60003f64070 */
[----:B------:R-:W-:Y:S02]  /*0c40*/  IMAD.MOV R7, RZ, RZ, -R7 ;  /* 0x000000ffff077224 */ /* 0x000fe400078e0a07 */
[C---:B------:R-:W-:Y:S02]  /*0c50*/  IMAD R25, R0.reuse, R12, R25 ;  /* 0x0000000c00197224 */ /* 0x040fe400078e0219 */
[----:B------:R-:W-:Y:S02]  /*0c60*/  IMAD.MOV R8, RZ, RZ, -R8 ;  /* 0x000000ffff087224 */ /* 0x000fe400078e0a08 */
[----:B------:R-:W-:Y:S02]  /*0c70*/  IMAD R27, R0, R7, R27 ;  /* 0x00000007001b7224 */ /* 0x000fe400078e021b */
[----:B------:R-:W-:Y:S02]  /*0c80*/  IMAD.U32 R12, RZ, RZ, UR24 ;  /* 0x00000018ff0c7e24 */ /* 0x000fe4000f8e00ff */
[----:B------:R-:W-:-:S03]  /*0c90*/  IMAD.HI.U32 R7, R6, R31, RZ ;  /* 0x0000001f06077227 */ /* 0x000fc600078e00ff */
[----:B------:R-:W-:Y:S01]  /*0ca0*/  IABS R43, R12 ;  /* 0x0000000c002b7213 */ /* 0x000fe20000000000 */
[C---:B------:R-:W-:Y:S02]  /*0cb0*/  IMAD R29, R0.reuse, R8, R29 ;  /* 0x00000008001d7224 */ /* 0x040fe400078e021d */
[----:B------:R-:W-:Y:S02]  /*0cc0*/  IMAD.MOV R8, RZ, RZ, -R7 ;  /* 0x000000ffff087224 */ /* 0x000fe400078e0a07 */
[C---:B------:R-:W-:Y:S02]  /*0cd0*/  IMAD R23, R0.reuse, R10, R23 ;  /* 0x0000000a00177224 */ /* 0x040fe400078e0217 */
[----:B------:R-:W-:Y:S02]  /*0ce0*/  IMAD R31, R0, R8, R31 ;  /* 0x00000008001f7224 */ /* 0x000fe400078e021f */
[----:B------:R-:W-:-:S04]  /*0cf0*/  IMAD.HI.U32 R8, R6, R43, RZ ;  /* 0x0000002b06087227 */ /* 0x000fc800078e00ff */
[----:B------:R-:W-:Y:S02]  /*0d00*/  IMAD.U32 R10, RZ, RZ, UR20 ;  /* 0x00000014ff0a7e24 */ /* 0x000fe4000f8e00ff */
[----:B------:R-:W-:Y:S02]  /*0d10*/  IMAD.MOV R8, RZ, RZ, -R8 ;  /* 0x000000ffff087224 */ /* 0x000fe400078e0a08 */
[----:B------:R-:W-:Y:S01]  /*0d20*/  @!P1 IMAD.IADD R9, R9, 0x1, -R0 ;  /* 0x0000000109099824 */ /* 0x000fe200078e0a00 */
[----:B------:R-:W-:Y:S01]  /*0d30*/  IABS R33, R10 ;  /* 0x0000000a00217213 */ /* 0x000fe20000000000 */
[----:B------:R-:W-:Y:S02]  /*0d40*/  IMAD.U32 R10, RZ, RZ, UR21 ;  /* 0x00000015ff0a7e24 */ /* 0x000fe4000f8e00ff */
[----:B------:R-:W-:Y:S02]  /*0d50*/  IMAD R43, R0, R8, R43 ;  /* 0x00000008002b7224 */ /* 0x000fe400078e022b */
[----:B------:R-:W-:Y:S01]  /*0d60*/  IMAD.HI.U32 R7, R6, R33, RZ ;  /* 0x0000002106077227 */ /* 0x000fe200078e00ff */
[----:B------:R-:W-:-:S02]  /*0d70*/  IABS R35, R10 ;  /* 0x0000000a00237213 */ /* 0x000fc40000000000 */
[C---:B------:R-:W-:Y:S01]  /*0d80*/  ISETP.GT.U32.AND P5, PT, R0.reuse, R43, PT ;  /* 0x0000002b0000720c */ /* 0x040fe20003fa4070 */
[----:B------:R-:W-:Y:S01]  /*0d90*/  @!P3 IMAD.IADD R15, R15, 0x1, -R0 ;  /* 0x000000010f0fb824 */ /* 0x000fe200078e0a00 */
[----:B------:R-:W-:Y:S01]  /*0da0*/  ISETP.GT.U32.AND P3, PT, R0, R9, PT ;  /* 0x000000090000720c */ /* 0x000fe20003f64070 */
[----:B------:R-:W-:Y:S02]  /*0db0*/  IMAD.MOV R10, RZ, RZ, -R7 ;  /* 0x000000ffff0a7224 */ /* 0x000fe400078e0a07 */
[----:B------:R-:W-:Y:S02]  /*0dc0*/  IMAD.U32 R12, RZ, RZ, UR4 ;  /* 0x00000004ff0c7e24 */ /* 0x000fe4000f8e00ff */
[----:B------:R-:W-:-:S03]  /*0dd0*/  IMAD.HI.U32 R7, R6, R35, RZ ;  /* 0x0000002306077227 */ /* 0x000fc600078e00ff */
[----:B------:R-:W-:Y:S01]  /*0de0*/  IABS R37, R12 ;  /* 0x0000000c00257213 */ /* 0x000fe20000000000 */
[----:B------:R-:W-:Y:S02]  /*0df0*/  IMAD R33, R0, R10, R33 ;  /* 0x0000000a00217224 */ /* 0x000fe400078e0221 */
[----:B------:R-:W-:Y:S02]  /*0e00*/  @!P6 IMAD.IADD R11, R11, 0x1, -R2 ;  /* 0x000000010b0be824 */ /* 0x000fe400078e0a02 */
[----:B------:R-:W-:Y:S02]  /*0e10*/  IMAD.U32 R10, RZ, RZ, UR22 ;  /* 0x00000016ff0a7e24 */ /* 0x000fe4000f8e00ff */
[----:B------:R-:W-:Y:S01]  /*0e20*/  IMAD.MOV R7, RZ, RZ, -R7 ;  /* 0x000000ffff077224 */ /* 0x000fe200078e0a07 */
[----:B------:R-:W-:Y:S01]  /*0e30*/  ISETP.GT.U32.AND P1, PT, R2, R11, PT ;  /* 0x0000000b0200720c */ /* 0x000fe20003f24070 */
[--C-:B------:R-:W-:Y:S01]  /*0e40*/  @!P5 IMAD.IADD R43, R43, 0x1, -R0.reuse ;  /* 0x000000012b2bd824 */ /* 0x100fe200078e0a00 */
[----:B------:R-:W-:Y:S01]  /*0e50*/  IABS R39, R10 ;  /* 0x0000000a00277213 */ /* 0x000fe20000000000 */
[C---:B------:R-:W-:Y:S01]  /*0e60*/  IMAD R35, R0.reuse, R7, R35 ;  /* 0x0000000700237224 */ /* 0x040fe200078e0223 */
[C---:B------:R-:W-:Y:S01]  /*0e70*/  ISETP.GT.U32.AND P5, PT, R0.reuse, R15, PT ;  /* 0x0000000f0000720c */ /* 0x040fe20003fa4070 */
[--C-:B------:R-:W-:Y:S01]  /*0e80*/  @!P2 IMAD.IADD R13, R13, 0x1, -R0.reuse ;  /* 0x000000010d0da824 */ /* 0x100fe200078e0a00 */
[----:B------:R-:W-:Y:S01]  /*0e90*/  ISETP.GT.U32.AND P2, PT, R0, R43, PT ;  /* 0x0000002b0000720c */ /* 0x000fe20003f44070 */
[----:B------:R-:W-:Y:S01]  /*0ea0*/  @!P0 IMAD.IADD R19, R19, 0x1, -R0 ;  /* 0x0000000113138824 */ /* 0x000fe200078e0a00 */
[----:B------:R-:W0:Y:S01]  /*0eb0*/  LDC R10, c[0x0][0x240] ;  /* 0x00009000ff0a7b82 */ /* 0x000e220000000800 */
[----:B------:R-:W-:-:S03]  /*0ec0*/  IMAD.HI.U32 R7, R6, R37, RZ ;  /* 0x0000002506077227 */ /* 0x000fc600078e00ff */
[C---:B------:R-:W-:Y:S01]  /*0ed0*/  ISETP.GT.U32.AND P0, PT, R0.reuse, R19, PT ;  /* 0x000000130000720c */ /* 0x040fe20003f04070 */
[--C-:B------:R-:W-:Y:S01]  /*0ee0*/  @!P4 IMAD.IADD R17, R17, 0x1, -R0.reuse ;  /* 0x000000011111c824 */ /* 0x100fe200078e0a00 */
[C---:B------:R-:W-:Y:S01]  /*0ef0*/  ISETP.GT.U32.AND P4, PT, R0.reuse, R13, PT ;  /* 0x0000000d0000720c */ /* 0x040fe20003f84070 */
[----:B------:R-:W-:Y:S01]  /*0f00*/  @!P3 IMAD.IADD R9, R9, 0x1, -R0 ;  /* 0x000000010909b824 */ /* 0x000fe200078e0a00 */
[C---:B------:R-:W-:Y:S01]  /*0f10*/  ISETP.GT.U32.AND P3, PT, R0.reuse, R27, PT ;  /* 0x0000001b0000720c */ /* 0x040fe20003f64070 */
[----:B------:R-:W-:Y:S01]  /*0f20*/  IMAD.MOV R8, RZ, RZ, -R7 ;  /* 0x000000ffff087224 */ /* 0x000fe200078e0a07 */
[----:B------:R-:W-:Y:S01]  /*0f30*/  ISETP.GT.U32.AND P6, PT, R0, R17, PT ;  /* 0x000000110000720c */ /* 0x000fe20003fc4070 */
[----:B------:R-:W-:-:S04]  /*0f40*/  IMAD.HI.U32 R7, R6, R39, RZ ;  /* 0x0000002706077227 */ /* 0x000fc800078e00ff */
[----:B------:R-:W-:Y:S02]  /*0f50*/  IMAD.U32 R12, RZ, RZ, UR23 ;  /* 0x00000017ff0c7e24 */ /* 0x000fe4000f8e00ff */
[----:B------:R-:W-:Y:S02]  /*0f60*/  IMAD.MOV R7, RZ, RZ, -R7 ;  /* 0x000000ffff077224 */ /* 0x000fe400078e0a07 */
[----:B------:R-:W-:Y:S01]  /*0f70*/  @!P1 IMAD.IADD R11, R11, 0x1, -R2 ;  /* 0x000000010b0b9824 */ /* 0x000fe200078e0a02 */
[C---:B------:R-:W-:Y:S01]  /*0f80*/  ISETP.GT.U32.AND P1, PT, R0.reuse, R23, PT ;  /* 0x000000170000720c */ /* 0x040fe20003f24070 */
[C---:B------:R-:W-:Y:S01]  /*0f90*/  IMAD R39, R0.reuse, R7, R39 ;  /* 0x0000000700277224 */ /* 0x040fe200078e0227 */
[----:B------:R-:W-:Y:S01]  /*0fa0*/  IABS R41, R12 ;  /* 0x0000000c00297213 */ /* 0x000fe20000000000 */
[--C-:B------:R-:W-:Y:S01]  /*0fb0*/  @!P5 IMAD.IADD R15, R15, 0x1, -R0.reuse ;  /* 0x000000010f0fd824 */ /* 0x100fe200078e0a00 */
[C---:B------:R-:W-:Y:S01]  /*0fc0*/  ISETP.GT.U32.AND P5, PT, R0.reuse, R31, PT ;  /* 0x0000001f0000720c */ /* 0x040fe20003fa4070 */
[--C-:B------:R-:W-:Y:S01]  /*0fd0*/  @!P4 IMAD.IADD R13, R13, 0x1, -R0.reuse ;  /* 0x000000010d0dc824 */ /* 0x100fe200078e0a00 */
[C---:B------:R-:W-:Y:S01]  /*0fe0*/  ISETP.GT.U32.AND P4, PT, R0.reuse, R29, PT ;  /* 0x0000001d0000720c */ /* 0x040fe20003f84070 */
[--C-:B------:R-:W-:Y:S01]  /*0ff0*/  @!P0 IMAD.IADD R19, R19, 0x1, -R0.reuse ;  /* 0x0000000113138824 */ /* 0x100fe200078e0a00 */
[C---:B------:R-:W-:Y:S01]  /*1000*/  ISETP.GT.U32.AND P0, PT, R0.reuse, R35, PT ;  /* 0x000000230000720c */ /* 0x040fe20003f04070 */
[----:B------:R-:W-:Y:S01]  /*1010*/  @!P3 IMAD.IADD R27, R27, 0x1, -R0 ;  /* 0x000000011b1bb824 */ /* 0x000fe200078e0a00 */
[----:B------:R-:W-:Y:S01]  /*1020*/  ISETP.GT.U32.AND P3, PT, R0, R39, PT ;  /* 0x000000270000720c */ /* 0x000fe20003f64070 */
[----:B------:R-:W-:Y:S01]  /*1030*/  IMAD.HI.U32 R6, R6, R41, RZ ;  /* 0x0000002906067227 */ /* 0x000fe200078e00ff */
[----:B------:R-:W-:-:S02]  /*1040*/  LOP3.LUT R2, R3, 0xc0, RZ, 0xc0, !PT ;  /* 0x000000c003027812 */ /* 0x000fc400078ec0ff */
[----:B------:R-:W-:Y:S01]  /*1050*/  SHF.R.S32.HI R7, RZ, 0x1f, R22 ;  /* 0x0000001fff077819 */ /* 0x000fe20000011416 */
[C---:B------:R-:W-:Y:S01]  /*1060*/  IMAD R37, R0.reuse, R8, R37 ;  /* 0x0000000800257224 */ /* 0x040fe200078e0225 */
[----:B------:R-:W-:Y:S01]  /*1070*/  SHF.R.U32.HI R45, RZ, 0x2, R2 ;  /* 0x00000002ff2d7819 */ /* 0x000fe20000011602 */
[----:B------:R-:W-:Y:S01]  /*1080*/  @!P2 IMAD.IADD R43, R43, 0x1, -R0 ;  /* 0x000000012b2ba824 */ /* 0x000fe200078e0a00 */
[C---:B------:R-:W-:Y:S01]  /*1090*/  ISETP.GT.U32.AND P2, PT, R0.reuse, R25, PT ;  /* 0x000000190000720c */ /* 0x040fe20003f44070 */
[----:B------:R-:W-:Y:S01]  /*10a0*/  IMAD.MOV R6, RZ, RZ, -R6 ;  /* 0x000000ffff067224 */ /* 0x000fe200078e0a06 */
[----:B------:R-:W-:Y:S01]  /*10b0*/  LEA.HI R22, R7, R22, RZ, 0x5 ;  /* 0x0000001607167211 */ /* 0x000fe200078f28ff */
[--C-:B------:R-:W-:Y:S01]  /*10c0*/  @!P6 IMAD.IADD R17, R17, 0x1, -R0.reuse ;  /* 0x000000011111e824 */ /* 0x100fe200078e0a00 */
[C---:B------:R-:W-:Y:S01]  /*10d0*/  ISETP.GT.U32.AND P6, PT, R0.reuse, R33, PT ;  /* 0x000000210000720c */ /* 0x040fe20003fc4070 */
[----:B------:R-:W-:Y:S01]  /*10e0*/  @!P1 IMAD.IADD R23, R23, 0x1, -R0 ;  /* 0x0000000117179824 */ /* 0x000fe200078e0a00 */
[C---:B------:R-:W-:Y:S01]  /*10f0*/  ISETP.GT.U32.AND P1, PT, R0.reuse, R37, PT ;  /* 0x000000250000720c */ /* 0x040fe20003f24070 */
[C---:B------:R-:W-:Y:S01]  /*1100*/  IMAD R41, R0.reuse, R6, R41 ;  /* 0x0000000600297224 */ /* 0x040fe200078e0229 */
[----:B------:R-:W-:Y:S01]  /*1110*/  SHF.R.S32.HI R22, RZ, 0x5, R22 ;  /* 0x00000005ff167819 */ /* 0x000fe20000011416 */
[--C-:B------:R-:W-:Y:S01]  /*1120*/  @!P5 IMAD.IADD R31, R31, 0x1, -R0.reuse ;  /* 0x000000011f1fd824 */ /* 0x100fe200078e0a00 */
[C---:B------:R-:W-:Y:S01]  /*1130*/  ISETP.GT.U32.AND P5, PT, R0.reuse, R23, PT ;  /* 0x000000170000720c */ /* 0x040fe20003fa4070 */
[--C-:B------:R-:W-:Y:S01]  /*1140*/  @!P4 IMAD.IADD R29, R29, 0x1, -R0.reuse ;  /* 0x000000011d1dc824 */ /* 0x100fe200078e0a00 */
[C---:B------:R-:W-:Y:S01]  /*1150*/  ISETP.GT.U32.AND P4, PT, R0.reuse, R41, PT ;  /* 0x000000290000720c */ /* 0x040fe20003f84070 */
[--C-:B------:R-:W-:Y:S01]  /*1160*/  @!P0 IMAD.IADD R35, R35, 0x1, -R0.reuse ;  /* 0x0000000123238824 */ /* 0x100fe200078e0a00 */
[C---:B------:R-:W-:Y:S01]  /*1170*/  ISETP.GT.U32.AND P0, PT, R0.reuse, R27, PT ;  /* 0x0000001b0000720c */ /* 0x040fe20003f04070 */
[--C-:B------:R-:W-:Y:S01]  /*1180*/  @!P3 IMAD.IADD R39, R39, 0x1, -R0.reuse ;  /* 0x000000012727b824 */ /* 0x100fe200078e0a00 */
[----:B------:R-:W-:Y:S01]  /*1190*/  ISETP.GT.U32.AND P3, PT, R0, R31, PT ;  /* 0x0000001f0000720c */ /* 0x000fe20003f64070 */
[--C-:B------:R-:W-:Y:S01]  /*11a0*/  @!P2 IMAD.IADD R25, R25, 0x1, -R0.reuse ;  /* 0x000000011919a824 */ /* 0x100fe200078e0a00 */
[----:B------:R-:W-:Y:S01]  /*11b0*/  ISETP.GE.AND P2, PT, R4, RZ, PT ;  /* 0x000000ff0400720c */ /* 0x000fe20003f46270 */
[----:B------:R-:W-:-:S02]  /*11c0*/  @!P6 IMAD.IADD R33, R33, 0x1, -R0 ;  /* 0x000000012121e824 */ /* 0x000fc400078e0a00 */
[--C-:B------:R-:W-:Y:S01]  /*11d0*/  @!P1 IMAD.IADD R37, R37, 0x1, -R0.reuse ;  /* 0x0000000125259824 */ /* 0x100fe200078e0a00 */
[C---:B------:R-:W-:Y:S01]  /*11e0*/  ISETP.GT.U32.AND P6, PT, R0.reuse, R25, PT ;  /* 0x000000190000720c */ /* 0x040fe20003fc4070 */
        /* <DEDUP_REMOVED lines=8> */
[----:B------:R-:W-:Y:S01]  /*1270*/  IMAD.MOV.U32 R2, RZ, RZ, R11 ;  /* 0x000000ffff027224 */ /* 0x000fe200078e000b */
[----:B------:R-:W-:Y:S01]  /*1280*/  ISETP.NE.AND P3, PT, R20, RZ, PT ;  /* 0x000000ff1400720c */ /* 0x000fe20003f65270 */
[----:B------:R-:W-:Y:S01]  /*1290*/  IMAD.SHL.U32 R6, R3, 0x2, RZ ;  /* 0x0000000203067824 */ /* 0x000fe200078e00ff */
[----:B------:R-:W-:Y:S01]  /*12a0*/  LOP3.LUT R11, RZ, R21, RZ, 0x33, !PT ;  /* 0x00000015ff0b7212 */ /* 0x000fe200078e33ff */
[--C-:B------:R-:W-:Y:S01]  /*12b0*/  @!P6 IMAD.IADD R25, R25, 0x1, -R0.reuse ;  /* 0x000000011919e824 */ /* 0x100fe200078e0a00 */
[C---:B------:R-:W-:Y:S01]  /*12c0*/  ISETP.GT.U32.AND P6, PT, R0.reuse, R39, PT ;  /* 0x000000270000720c */ /* 0x040fe20003fc4070 */
[----:B------:R-:W-:Y:S01]  /*12d0*/  @!P1 IMAD.IADD R29, R29, 0x1, -R0 ;  /* 0x000000011d1d9824 */ /* 0x000fe200078e0a00 */
[----:B------:R-:W-:Y:S01]  /*12e0*/  ISETP.GT.U32.AND P1, PT, R0, R41, PT ;  /* 0x000000290000720c */ /* 0x000fe20003f24070 */
[----:B------:R-:W-:Y:S01]  /*12f0*/  @!P2 IMAD.MOV R2, RZ, RZ, -R2 ;  /* 0x000000ffff02a224 */ /* 0x000fe200078e0a02 */
[----:B------:R-:W-:Y:S01]  /*1300*/  ISETP.LE.AND P2, PT, RZ, UR8, PT ;  /* 0x00000008ff007c0c */ /* 0x000fe2000bf43270 */
[--C-:B------:R-:W-:Y:S01]  /*1310*/  @!P4 IMAD.IADD R33, R33, 0x1, -R0.reuse ;  /* 0x000000012121c824 */ /* 0x100fe200078e0a00 */
[----:B------:R-:W-:Y:S01]  /*1320*/  ISETP.LE.AND P4, PT, RZ, UR5, PT ;  /* 0x00000005ff007c0c */ /* 0x000fe2000bf83270 */
[--C-:B------:R-:W-:Y:S01]  /*1330*/  @!P5 IMAD.IADD R35, R35, 0x1, -R0.reuse ;  /* 0x000000012323d824 */ /* 0x100fe200078e0a00 */
[----:B------:R-:W-:Y:S01]  /*1340*/  ISETP.LE.AND P5, PT, RZ, UR7, PT ;  /* 0x00000007ff007c0c */ /* 0x000fe2000bfa3270 */
[--C-:B------:R-:W-:Y:S01]  /*1350*/  @!P0 IMAD.IADD R37, R37, 0x1, -R0.reuse ;  /* 0x0000000125258824 */ /* 0x100fe200078e0a00 */
[----:B------:R-:W-:Y:S01]  /*1360*/  @!P3 LOP3.LUT R2, RZ, R20, RZ, 0x33, !PT ;  /* 0x00000014ff02b212 */ /* 0x000fe200078e33ff */
[----:B------:R-:W-:Y:S01]  /*1370*/  UMOV UR8, 0x80 ;  /* 0x0000008000087882 */ /* 0x000fe20000000000 */
[----:B------:R-:W-:Y:S01]  /*1380*/  ISETP.LE.AND P0, PT, RZ, UR6, PT ;  /* 0x00000006ff007c0c */ /* 0x000fe2000bf03270 */
[--C-:B------:R-:W-:Y:S01]  /*1390*/  @!P6 IMAD.IADD R39, R39, 0x1, -R0.reuse ;  /* 0x000000012727e824 */ /* 0x100fe200078e0a00 */
[----:B------:R-:W-:Y:S01]  /*13a0*/  ISETP.LE.AND P3, PT, RZ, UR9, PT ;  /* 0x00000009ff007c0c */ /* 0x000fe2000bf63270 */
[----:B------:R-:W-:Y:S01]  /*13b0*/  @!P1 IMAD.IADD R41, R41, 0x1, -R0 ;  /* 0x0000000129299824 */ /* 0x000fe200078e0a00 */
[----:B------:R-:W-:Y:S01]  /*13c0*/  ISETP.LE.AND P6, PT, RZ, UR24, PT ;  /* 0x00000018ff007c0c */ /* 0x000fe2000bfc3270 */
[----:B------:R-:W-:Y:S01]  /*13d0*/  IMAD.MOV.U32 R0, RZ, RZ, R9 ;  /* 0x000000ffff007224 */ /* 0x000fe200078e0009 */
[----:B------:R-:W-:Y:S01]  /*13e0*/  ISETP.NE.AND P1, PT, R21, RZ, PT ;  /* 0x000000ff1500720c */ /* 0x000fe20003f25270 */
[----:B------:R-:W-:Y:S01]  /*13f0*/  @!P2 IMAD.MOV R17, RZ, RZ, -R17 ;  /* 0x000000ffff11a224 */ /* 0x000fe200078e0a11 */
[----:B------:R-:W-:Y:S01]  /*1400*/  ISETP.LE.AND P2, PT, RZ, UR18, PT ;  /* 0x00000012ff007c0c */ /* 0x000fe2000bf43270 */
        /* <DEDUP_REMOVED lines=8> */
[----:B------:R-:W1:Y:S01]  /*1490*/  LDC.64 R8, c[0x0][0x218] ;  /* 0x00008600ff087b82 */ /* 0x000e620000000a00 */
[C---:B------:R-:W-:Y:S01]  /*14a0*/  SEL R17, R11.reuse, R17, !P1 ;  /* 0x000000110b117207 */ /* 0x040fe20004800000 */
[----:B------:R-:W-:Y:S01]  /*14b0*/  @!P6 IMAD.MOV R43, RZ, RZ, -R43 ;  /* 0x000000ffff2be224 */ /* 0x000fe200078e0a2b */
[----:B------:R-:W-:Y:S01]  /*14c0*/  SEL R0, R11, R0, !P1 ;  /* 0x000000000b007207 */ /* 0x000fe20004800000 */
        /* <DEDUP_REMOVED lines=10> */
[-C--:B0-----:R-:W-:Y:S01]  /*1570*/  IMAD R17, R17, R10.reuse, RZ ;  /* 0x0000000a11117224 */ /* 0x081fe200078e02ff */
[C---:B------:R-:W-:Y:S01]  /*1580*/  SEL R13, R11.reuse, R13, !P1 ;  /* 0x0000000d0b0d7207 */ /* 0x040fe20004800000 */
[----:B------:R-:W0:Y:S01]  /*1590*/  LDC R20, c[0x0][0x238] ;  /* 0x00008e00ff147b82 */ /* 0x000e220000000800 */
[C---:B------:R-:W-:Y:S01]  /*15a0*/  SEL R31, R11.reuse, R31, !P1 ;  /* 0x0000001f0b1f7207 */ /* 0x040fe20004800000 */
[----:B------:R-:W-:Y:S01]  /*15b0*/  @!P2 IMAD.MOV R39, RZ, RZ, -R39 ;  /* 0x000000ffff27a224 */ /* 0x000fe200078e0a27 */
        /* <DEDUP_REMOVED lines=8> */
[----:B------:R-:W-:Y:S01]  /*1640*/  SEL R27, R11, R27, !P1 ;  /* 0x0000001b0b1b7207 */ /* 0x000fe20004800000 */
[-C--:B------:R-:W-:Y:S01]  /*1650*/  IMAD R31, R31, R10.reuse, RZ ;  /* 0x0000000a1f1f7224 */ /* 0x080fe200078e02ff */
[C---:B------:R-:W-:Y:S01]  /*1660*/  SEL R29, R11.reuse, R29, !P1 ;  /* 0x0000001d0b1d7207 */ /* 0x040fe20004800000 */
[-C--:B------:R-:W-:Y:S01]  /*1670*/  IMAD R0, R0, R10.reuse, RZ ;  /* 0x0000000a00007224 */ /* 0x080fe200078e02ff */
[----:B------:R-:W-:Y:S01]  /*1680*/  SEL R33, R11, R33, !P1 ;  /* 0x000000210b217207 */ /* 0x000fe20004800000 */
[-C--:B------:R-:W-:Y:S01]  /*1690*/  IMAD R13, R13, R10.reuse, RZ ;  /* 0x0000000a0d0d7224 */ /* 0x080fe200078e02ff */
[----:B------:R-:W-:Y:S01]  /*16a0*/  SEL R35, R11, R35, !P1 ;  /* 0x000000230b237207 */ /* 0x000fe20004800000 */
[-C--:B------:R-:W-:Y:S01]  /*16b0*/  IMAD R15, R15, R10.reuse, RZ ;  /* 0x0000000a0f0f7224 */ /* 0x080fe200078e02ff */
[C---:B------:R-:W-:Y:S01]  /*16c0*/  SEL R37, R11.reuse, R37, !P1 ;  /* 0x000000250b257207 */ /* 0x040fe20004800000 */
[----:B------:R-:W-:Y:S01]  /*16d0*/  ULDC UR4, c[0x0][0x234] ;  /* 0x00008d0000047ab9 */ /* 0x000fe20000000800 */
[----:B------:R-:W-:Y:S01]  /*16e0*/  SEL R39, R11, R39, !P1 ;  /* 0x000000270b277207 */ /* 0x000fe20004800000 */
[-C--:B------:R-:W-:Y:S01]  /*16f0*/  IMAD R19, R19, R10.reuse, RZ ;  /* 0x0000000a13137224 */ /* 0x080fe200078e02ff */
[----:B------:R-:W-:Y:S01]  /*1700*/  SEL R41, R11, R41, !P1 ;  /* 0x000000290b297207 */ /* 0x000fe20004800000 */
[-C--:B------:R-:W-:Y:S01]  /*1710*/  IMAD R23, R23, R10.reuse, RZ ;  /* 0x0000000a17177224 */ /* 0x080fe200078e02ff */
[----:B------:R-:W-:Y:S01]  /*1720*/  SEL R11, R11, R43, !P1 ;  /* 0x0000002b0b0b7207 */ /* 0x000fe20004800000 */
[----:B------:R-:W-:Y:S01]  /*1730*/  IMAD R25, R25, R10, RZ ;  /* 0x0000000a19197224 */ /* 0x000fe200078e02ff */
[----:B-1----:R-:W-:Y:S01]  /*1740*/  LEA R96, P5, R17, R8, 0x1 ;  /* 0x0000000811607211 */ /* 0x002fe200078a08ff */
[-C--:B------:R-:W-:Y:S01]  /*1750*/  IMAD R27, R27, R10.reuse, RZ ;  /* 0x0000000a1b1b7224 */ /* 0x080fe200078e02ff */
[----:B------:R-:W-:Y:S01]  /*1760*/  LOP3.LUT R7, R45, 0x1fe, R6, 0x78, !PT ;  /* 0x000001fe2d077812 */ /* 0x000fe200078e7806 */
[-C--:B------:R-:W-:Y:S01]  /*1770*/  IMAD R11, R11, R10.reuse, RZ ;  /* 0x0000000a0b0b7224 */ /* 0x080fe200078e02ff */
[-C--:B------:R-:W-:Y:S01]  /*1780*/  LEA.HI.X.SX32 R97, R17, R9.reuse, 0x1, P5 ;  /* 0x0000000911617211 */ /* 0x080fe200028f0eff */
[----:B------:R-:W-:Y:S01]  /*1790*/  IMAD R29, R29, R10, RZ ;  /* 0x0000000a1d1d7224 */ /* 0x000fe200078e02ff */
[CC--:B------:R-:W-:Y:S01]  /*17a0*/  LEA R80, P5, R31.reuse, R8.reuse, 0x1 ;  /* 0x000000081f507211 */ /* 0x0c0fe200078a08ff */
[----:B------:R-:W-:Y:S01]  /*17b0*/  IMAD R6, R2, UR4, RZ ;  /* 0x0000000402067c24 */ /* 0x000fe2000f8e02ff */
[C---:B------:R-:W-:Y:S01]  /*17c0*/  LEA R99, P2, R0.reuse, R8, 0x1 ;  /* 0x0000000800637211 */ /* 0x040fe200078408ff */
[----:B------:R-:W-:Y:S01]  /*17d0*/  ULDC.64 UR6, c[0x0][0x210] ;  /* 0x0000840000067ab9 */ /* 0x000fe20000000a00 */
[-C--:B------:R-:W-:Y:S01]  /*17e0*/  LEA.HI.X.SX32 R81, R31, R9.reuse, 0x1, P5 ;  /* 0x000000091f517211 */ /* 0x080fe200028f0eff */
[----:B------:R-:W-:Y:S01]  /*17f0*/  IMAD R33, R33, R10, RZ ;  /* 0x0000000a21217224 */ /* 0x000fe200078e02ff */
[----:B------:R-:W-:Y:S01]  /*1800*/  LEA R77, P5, R11, R8, 0x1 ;  /* 0x000000080b4d7211 */ /* 0x000fe200078a08ff */
[----:B------:R-:W-:Y:S01]  /*1810*/  IMAD R35, R35, R10, RZ ;  /* 0x0000000a23237224 */ /* 0x000fe200078e02ff */
[----:B------:R-:W-:Y:S01]  /*1820*/  LEA R94, P3, R13, R8, 0x1 ;  /* 0x000000080d5e7211 */ /* 0x000fe200078608ff */
[-C--:B------:R-:W-:Y:S01]  /*1830*/  IMAD R37, R37, R10.reuse, RZ ;  /* 0x0000000a25257224 */ /* 0x080fe200078e02ff */
[-C--:B------:R-:W-:Y:S01]  /*1840*/  LEA.HI.X.SX32 R84, R11, R9.reuse, 0x1, P5 ;  /* 0x000000090b547211 */ /* 0x080fe200028f0eff */
[----:B------:R-:W-:Y:S01]  /*1850*/  IMAD R39, R39, R10, RZ ;  /* 0x0000000a27277224 */ /* 0x000fe200078e02ff */
[----:B------:R-:W1:Y:S01]  /*1860*/  LDC R11, c[0x0][0x23c] ;  /* 0x00008f00ff0b7b82 */ /* 0x000e620000000800 */
[----:B------:R-:W-:Y:S01]  /*1870*/  LEA R109, P4, R15, R8, 0x1 ;  /* 0x000000080f6d7211 */ /* 0x000fe200078808ff */
[----:B------:R-:W-:Y:S01]  /*1880*/  IMAD R41, R41, R10, RZ ;  /* 0x0000000a29297224 */ /* 0x000fe200078e02ff */
[-C--:B------:R-:W-:Y:S01]  /*1890*/  LEA.HI.X.SX32 R101, R0, R9.reuse, 0x1, P2 ;  /* 0x0000000900657211 */ /* 0x080fe200010f0eff */
[----:B------:R-:W-:Y:S01]  /*18a0*/  UIADD3 UR4, UR12, 0x2000, URZ ;  /* 0x000020000c047890 */ /* 0x000fe2000fffe03f */
[-C--:B------:R-:W-:Y:S01]  /*18b0*/  LEA.HI.X.SX32 R95, R13, R9.reuse, 0x1, P3 ;  /* 0x000000090d5f7211 */ /* 0x080fe200018f0eff */
[----:B0-----:R-:W-:Y:S01]  /*18c0*/  IMAD R16, R56, R20, RZ ;  /* 0x0000001438107224 */ /* 0x001fe200078e02ff */
[----:B------:R-:W-:Y:S01]  /*18d0*/  LEA.HI.X.SX32 R111, R15, R9, 0x1, P4 ;  /* 0x000000090f6f7211 */ /* 0x000fe200020f0eff */
[----:B------:R-:W-:Y:S01]  /*18e0*/  USHF.R.U32.HI UR4, URZ, 0x4, UR4 ;  /* 0x000000043f047899 */ /* 0x000fe20008011604 */
[----:B------:R-:W-:Y:S01]  /*18f0*/  LEA R105, P6, R19, R8, 0x1 ;  /* 0x0000000813697211 */ /* 0x000fe200078c08ff */
[----:B------:R-:W-:Y:S01]  /*1900*/  IMAD R15, R5, R20, RZ ;  /* 0x00000014050f7224 */ /* 0x000fe200078e02ff */
[-C--:B------:R-:W-:Y:S01]  /*1910*/  LEA R90, P1, R23, R8.reuse, 0x1 ;  /* 0x00000008175a7211 */ /* 0x080fe200078208ff */
[----:B------:R-:W-:Y:S01]  /*1920*/  USGXT.U32 UR4, UR4, 0xe ;  /* 0x0000000e0404789a */ /* 0x000fe20008000000 */
[----:B------:R-:W-:Y:S01]  /*1930*/  LEA R92, P2, R25, R8, 0x1 ;  /* 0x00000008195c7211 */ /* 0x000fe200078408ff */
[----:B------:R-:W-:Y:S01]  /*1940*/  IMAD R17, R61, R20, RZ ;  /* 0x000000143d117224 */ /* 0x000fe200078e02ff */
[----:B------:R-:W-:Y:S01]  /*1950*/  LEA R2, P3, R27, R8, 0x1 ;  /* 0x000000081b027211 */ /* 0x000fe200078608ff */
[----:B------:R-:W-:Y:S01]  /*1960*/  IMAD R18, R60, R20, RZ ;  /* 0x000000143c127224 */ /* 0x000fe200078e02ff */
[----:B------:R-:W-:-:S02]  /*1970*/  LEA R0, P4, R29, R8, 0x1 ;  /* 0x000000081d007211 */ /* 0x000fc400078808ff */
[----:B------:R-:W-:Y:S02]  /*1980*/  CS2R R30, SRZ ;  /* 0x00000000001e7805 */ /* 0x000fe4000001ff00 */
[----:B------:R-:W-:Y:S02]  /*1990*/  LEA R62, P0, R6, UR6, 0x1 ;  /* 0x00000006063e7c11 */ /* 0x000fe4000f8008ff */
[----:B------:R-:W-:Y:S02]  /*19a0*/  CS2R R42, SRZ ;  /* 0x00000000002a7805 */ /* 0x000fe4000001ff00 */
[-C--:B------:R-:W-:Y:S01]  /*19b0*/  LEA.HI.X.SX32 R103, R19, R9.reuse, 0x1, P6 ;  /* 0x0000000913677211 */ /* 0x080fe200030f0eff */
[----:B------:R-:W-:Y:S01]  /*19c0*/  IMAD R19, R57, R20, RZ ;  /* 0x0000001439137224 */ /* 0x000fe200078e02ff */
[----:B------:R-:W-:Y:S01]  /*19d0*/  LEA.HI.X.SX32 R91, R23, R9, 0x1, P1 ;  /* 0x00000009175b7211 */ /* 0x000fe200008f0eff */
[----:B-1----:R-:W-:Y:S01]  /*19e0*/  IMAD R10, R58, R11, RZ ;  /* 0x0000000b3a0a7224 */ /* 0x002fe200078e02ff */
[----:B------:R-:W-:-:S02]  /*19f0*/  LEA.HI.X.SX32 R93, R25, R9, 0x1, P2 ;  /* 0x00000009195d7211 */ /* 0x000fc400010f0eff */
[----:B------:R-:W-:Y:S02]  /*1a00*/  CS2R R24, SRZ ;  /* 0x0000000000187805 */ /* 0x000fe4000001ff00 */
[-C--:B------:R-:W-:Y:S02]  /*1a10*/  LEA.HI.X.SX32 R87, R27, R9.reuse, 0x1, P3 ;  /* 0x000000091b577211 */ /* 0x080fe400018f0eff */
[----:B------:R-:W-:Y:S02]  /*1a20*/  CS2R R26, SRZ ;  /* 0x00000000001a7805 */ /* 0x000fe4000001ff00 */
[----:B------:R-:W-:Y:S02]  /*1a30*/  LEA.HI.X.SX32 R85, R29, R9, 0x1, P4 ;  /* 0x000000091d557211 */ /* 0x000fe400020f0eff */
[----:B------:R-:W-:Y:S02]  /*1a40*/  CS2R R28, SRZ ;  /* 0x00000000001c7805 */ /* 0x000fe4000001ff00 */
[----:B------:R-:W-:-:S02]  /*1a50*/  LEA R88, P6, R33, R8, 0x1 ;  /* 0x0000000821587211 */ /* 0x000fc400078c08ff */
[----:B------:R-:W-:Y:S02]  /*1a60*/  CS2R R44, SRZ ;  /* 0x00000000002c7805 */ /* 0x000fe4000001ff00 */
[-C--:B------:R-:W-:Y:S01]  /*1a70*/  LEA R82, P1, R35, R8.reuse, 0x1 ;  /* 0x0000000823527211 */ /* 0x080fe200078208ff */
[----:B------:R-:W-:Y:S01]  /*1a80*/  UMOV UR9, 0x40000040 ;  /* 0x4000004000097882 */ /* 0x000fe20000000000 */
[-C--:B------:R-:W-:Y:S01]  /*1a90*/  LEA R78, P2, R37, R8.reuse, 0x1 ;  /* 0x00000008254e7211 */ /* 0x080fe200078408ff */
[----:B------:R-:W-:Y:S01]  /*1aa0*/  UMOV UR5, URZ ;  /* 0x0000003f00057c82 */ /* 0x000fe20008000000 */
[-C--:B------:R-:W-:Y:S01]  /*1ab0*/  LEA R70, P3, R39, R8.reuse, 0x1 ;  /* 0x0000000827467211 */ /* 0x080fe200078608ff */
[----:B------:R-:W-:Y:S01]  /*1ac0*/  UIADD3.64 UR8, UR4, UR8, URZ ;  /* 0x0000000804087297 */ /* 0x000fe2000fffe03f */
[----:B------:R-:W-:Y:S01]  /*1ad0*/  LEA R76, P4, R41, R8, 0x1 ;  /* 0x00000008294c7211 */ /* 0x000fe200078808ff */
[----:B------:R-:W-:Y:S01]  /*1ae0*/  ULDC UR16, c[0x0][0x230] ;  /* 0x00008c0000107ab9 */ /* 0x000fe20000000800 */
[----:B------:R-:W-:-:S02]  /*1af0*/  LEA.HI.X.SX32 R63, R6, UR7, 0x1, P0 ;  /* 0x00000007063f7c11 */ /* 0x000fc400080f0eff */
[C---:B------:R-:W-:Y:S02]  /*1b00*/  LOP3.LUT R23, R5.reuse, 0x18, RZ, 0xfc, !PT ;  /* 0x0000001805177812 */ /* 0x040fe400078efcff */
[----:B------:R-:W-:Y:S02]  /*1b10*/  LOP3.LUT R6, R5, 0x1c, RZ, 0xfc, !PT ;  /* 0x0000001c05067812 */ /* 0x000fe400078efcff */
[-C--:B------:R-:W-:Y:S01]  /*1b20*/  LEA.HI.X.SX32 R89, R33, R9.reuse, 0x1, P6 ;  /* 0x0000000921597211 */ /* 0x080fe200030f0eff */
[-C--:B------:R-:W-:Y:S01]  /*1b30*/  IMAD R13, R23, R20.reuse, RZ ;  /* 0x00000014170d7224 */ /* 0x080fe200078e02ff */
[-C--:B------:R-:W-:Y:S01]  /*1b40*/  LEA.HI.X.SX32 R83, R35, R9.reuse, 0x1, P1 ;  /* 0x0000000923537211 */ /* 0x080fe200008f0eff */
[----:B------:R-:W-:Y:S01]  /*1b50*/  IMAD R12, R6, R20, RZ ;  /* 0x00000014060c7224 */ /* 0x000fe200078e02ff */
[----:B------:R-:W-:Y:S02]  /*1b60*/  LEA.HI.X.SX32 R79, R37, R9, 0x1, P2 ;  /* 0x00000009254f7211 */ /* 0x000fe400010f0eff */
[----:B------:R-:W-:-:S02]  /*1b70*/  CS2R R32, SRZ ;  /* 0x0000000000207805 */ /* 0x000fc4000001ff00 */
[-C--:B------:R-:W-:Y:S02]  /*1b80*/  LEA.HI.X.SX32 R71, R39, R9.reuse, 0x1, P3 ;  /* 0x0000000927477211 */ /* 0x080fe400018f0eff */
[----:B------:R-:W-:Y:S02]  /*1b90*/  CS2R R34, SRZ ;  /* 0x0000000000227805 */ /* 0x000fe4000001ff00 */
[----:B------:R-:W-:Y:S01]  /*1ba0*/  LEA.HI.X.SX32 R107, R41, R9, 0x1, P4 ;  /* 0x00000009296b7211 */ /* 0x000fe200020f0eff */
[----:B------:R-:W-:Y:S01]  /*1bb0*/  IMAD.SHL.U32 R9, R11, 0x20, RZ ;  /* 0x000000200b097824 */ /* 0x000fe200078e00ff */
[----:B------:R-:W-:Y:S01]  /*1bc0*/  CS2R R36, SRZ ;  /* 0x0000000000247805 */ /* 0x000fe2000001ff00 */
[----:B------:R-:W-:Y:S01]  /*1bd0*/  IMAD.SHL.U32 R11, R20, 0x20, RZ ;  /* 0x00000020140b7824 */ /* 0x000fe200078e00ff */
[----:B------:R-:W-:Y:S02]  /*1be0*/  CS2R R38, SRZ ;  /* 0x0000000000267805 */ /* 0x000fe4000001ff00 */
[----:B------:R-:W-:Y:S01]  /*1bf0*/  CS2R R40, SRZ ;  /* 0x0000000000287805 */ /* 0x000fe2000001ff00 */
[----:B------:R-:W-:Y:S01]  /*1c00*/  IMAD R20, R59, R20, RZ ;  /* 0x000000143b147224 */ /* 0x000fe200078e02ff */
[----:B------:R-:W-:-:S07]  /*1c10*/  LOP3.LUT R21, R7, 0x40, RZ, 0x3c, !PT ;  /* 0x0000004007157812 */ /* 0x000fce00078e3cff */
.L_x_1:
[----:B------:R-:W-:Y:S01]  /*1c20*/  ISETP.GE.AND P0, PT, R5, UR16, PT ;  /* 0x0000001005007c0c */ /* 0x000fe2000bf06270 */
[----:B------:R-:W-:Y:S01]  /*1c30*/  IMAD.WIDE R64, R15, 0x2, R62 ;  /* 0x000000020f407825 */ /* 0x000fe200078e023e */
[----:B------:R-:W-:Y:S02]  /*1c40*/  PRMT R98, RZ, 0x7610, R98 ;  /* 0x00007610ff627816 */ /* 0x000fe40000000062 */
[----:B------:R-:W-:Y:S01]  /*1c50*/  ISETP.GE.AND P1, PT, R59, UR16, PT ;  /* 0x000000103b007c0c */ /* 0x000fe2000bf26270 */
[----:B------:R-:W-:Y:S01]  /*1c60*/  IMAD.WIDE R66, R20, 0x2, R62 ;  /* 0x0000000214427825 */ /* 0x000fe200078e023e */
[----:B------:R-:W-:-:S07]  /*1c70*/  PRMT R122, RZ, 0x7610, R122 ;  /* 0x00007610ff7a7816 */ /* 0x000fce000000007a */
[----:B------:R0:W2:Y:S01]  /*1c80*/  @!P0 LDG.E.U16 R98, desc[UR14][R64.64] ;  /* 0x0000000e40628981 */ /* 0x0000a2000c1e1500 */
[----:B------:R-:W-:Y:S02]  /*1c90*/  ISETP.GE.AND P0, PT, R60, UR16, PT ;  /* 0x000000103c007c0c */ /* 0x000fe4000bf06270 */
[----:B------:R-:W-:Y:S01]  /*1ca0*/  PRMT R8, RZ, 0x7610, R8 ;  /* 0x00007610ff087816 */ /* 0x000fe20000000008 */
[----:B------:R1:W3:Y:S01]  /*1cb0*/  @!P1 LDG.E.U16 R122, desc[UR14][R66.64] ;  /* 0x0000000e427a9981 */ /* 0x0002e2000c1e1500 */
[----:B------:R-:W-:Y:S01]  /*1cc0*/  ISETP.GE.AND P1, PT, R61, UR16, PT ;  /* 0x000000103d007c0c */ /* 0x000fe2000bf26270 */
[--C-:B------:R-:W-:Y:S01]  /*1cd0*/  IMAD.WIDE R68, R19, 0x2, R62.reuse ;  /* 0x0000000213447825 */ /* 0x100fe200078e023e */
[----:B------:R-:W-:Y:S02]  /*1ce0*/  ISETP.GE.AND P2, PT, R57, UR16, PT ;  /* 0x0000001039007c0c */ /* 0x000fe4000bf46270 */
[----:B------:R-:W-:Y:S01]  /*1cf0*/  ISETP.GE.AND P3, PT, R56, UR16, PT ;  /* 0x0000001038007c0c */ /* 0x000fe2000bf66270 */
[----:B0-----:R-:W-:Y:S01]  /*1d00*/  IMAD.WIDE R64, R18, 0x2, R62 ;  /* 0x0000000212407825 */ /* 0x001fe200078e023e */
[----:B------:R-:W-:-:S02]  /*1d10*/  ISETP.GE.AND P4, PT, R23, UR16, PT ;  /* 0x0000001017007c0c */ /* 0x000fc4000bf86270 */
[----:B------:R-:W-:Y:S01]  /*1d20*/  PRMT R120, RZ, 0x7610, R120 ;  /* 0x00007610ff787816 */ /* 0x000fe20000000078 */
[----:B-1----:R-:W-:Y:S01]  /*1d30*/  IMAD.WIDE R66, R17, 0x2, R62 ;  /* 0x0000000211427825 */ /* 0x002fe200078e023e */
[----:B------:R0:W4:Y:S01]  /*1d40*/  @!P0 LDG.E.U16 R8, desc[UR14][R64.64] ;  /* 0x0000000e40088981 */ /* 0x000122000c1e1500 */
[----:B------:R-:W-:Y:S02]  /*1d50*/  ISETP.GE.AND P0, PT, R6, UR16, PT ;  /* 0x0000001006007c0c */ /* 0x000fe4000bf06270 */
[----:B------:R-:W-:Y:S01]  /*1d60*/  PRMT R14, RZ, 0x7610, R14 ;  /* 0x00007610ff0e7816 */ /* 0x000fe2000000000e */
[----:B------:R-:W-:Y:S01]  /*1d70*/  IMAD.WIDE R72, R16, 0x2, R62 ;  /* 0x0000000210487825 */ /* 0x000fe200078e023e */
[----:B------:R-:W-:Y:S01]  /*1d80*/  PRMT R118, RZ, 0x7610, R118 ;  /* 0x00007610ff767816 */ /* 0x000fe20000000076 */
[----:B------:R-:W5:Y:S01]  /*1d90*/  @!P1 LDG.E.U16 R120, desc[UR14][R66.64] ;  /* 0x0000000e42789981 */ /* 0x000f62000c1e1500 */
[----:B------:R-:W-:Y:S01]  /*1da0*/  PRMT R124, RZ, 0x7610, R124 ;  /* 0x00007610ff7c7816 */ /* 0x000fe2000000007c */
[----:B------:R-:W-:Y:S01]  /*1db0*/  IMAD.WIDE R74, R13, 0x2, R62 ;  /* 0x000000020d4a7825 */ /* 0x000fe200078e023e */
[----:B------:R-:W-:Y:S01]  /*1dc0*/  PRMT R116, RZ, 0x7610, R116 ;  /* 0x00007610ff747816 */ /* 0x000fe20000000074 */
[----:B------:R1:W3:Y:S02]  /*1dd0*/  @!P2 LDG.E.U16 R14, desc[UR14][R68.64] ;  /* 0x0000000e440ea981 */ /* 0x0002e4000c1e1500 */
[----:B0-----:R-:W-:-:S02]  /*1de0*/  IMAD.MOV.U32 R64, RZ, RZ, R70 ;  /* 0x000000ffff407224 */ /* 0x001fc400078e0046 */
[----:B------:R-:W-:Y:S01]  /*1df0*/  IMAD.MOV.U32 R65, RZ, RZ, R71 ;  /* 0x000000ffff417224 */ /* 0x000fe200078e0047 */
[----:B------:R0:W5:Y:S01]  /*1e00*/  @!P3 LDG.E.U16 R118, desc[UR14][R72.64] ;  /* 0x0000000e4876b981 */ /* 0x000162000c1e1500 */
[----:B------:R-:W-:-:S03]  /*1e10*/  IMAD.WIDE R70, R12, 0x2, R62 ;  /* 0x000000020c467825 */ /* 0x000fc600078e023e */
[----:B------:R0:W5:Y:S04]  /*1e20*/  @!P4 LDG.E.U16 R124, desc[UR14][R74.64] ;  /* 0x0000000e4a7cc981 */ /* 0x000168000c1e1500 */
[----:B------:R0:W5:Y:S01]  /*1e30*/  @!P0 LDG.E.U16 R116, desc[UR14][R70.64] ;  /* 0x0000000e46748981 */ /* 0x000162000c1e1500 */
[----:B------:R-:W-:Y:S01]  /*1e40*/  BAR.SYNC.DEFER_BLOCKING 0x0 ;  /* 0x0000000000007b1d */ /* 0x000fe20000010000 */
[----:B------:R-:W-:Y:S01]  /*1e50*/  ISETP.GE.AND P1, PT, R58, UR16, PT ;  /* 0x000000103a007c0c */ /* 0x000fe2000bf26270 */
[----:B-1----:R-:W-:Y:S02]  /*1e60*/  IMAD.MOV.U32 R68, RZ, RZ, R77 ;  /* 0x000000ffff447224 */ /* 0x002fe400078e004d */
[----:B------:R-:W-:Y:S01]  /*1e70*/  IMAD.MOV.U32 R69, RZ, RZ, R84 ;  /* 0x000000ffff457224 */ /* 0x000fe200078e0054 */
[----:B------:R-:W-:Y:S01]  /*1e80*/  PRMT R114, RZ, 0x7610, R114 ;  /* 0x00007610ff727816 */ /* 0x000fe20000000072 */
[----:B------:R-:W-:-:S02]  /*1e90*/  IMAD.MOV.U32 R66, RZ, RZ, R76 ;  /* 0x000000ffff427224 */ /* 0x000fc400078e004c */
[----:B------:R-:W-:Y:S01]  /*1ea0*/  IMAD.MOV.U32 R67, RZ, RZ, R107 ;  /* 0x000000ffff437224 */ /* 0x000fe200078e006b */
[----:B------:R-:W-:Y:S01]  /*1eb0*/  PRMT R112, RZ, 0x7610, R112 ;  /* 0x00007610ff707816 */ /* 0x000fe20000000070 */
[----:B0-----:R-:W-:-:S04]  /*1ec0*/  IMAD.WIDE R72, R10, 0x2, R68 ;  /* 0x000000020a487825 */ /* 0x001fc800078e0244 */
[----:B------:R-:W-:Y:S01]  /*1ed0*/  IMAD.WIDE R74, R10, 0x2, R66 ;  /* 0x000000020a4a7825 */ /* 0x000fe200078e0242 */
[----:B------:R-:W-:Y:S02]  /*1ee0*/  PRMT R104, RZ, 0x7610, R104 ;  /* 0x00007610ff687816 */ /* 0x000fe40000000068 */
[----:B------:R-:W-:Y:S01]  /*1ef0*/  PRMT R106, RZ, 0x7610, R106 ;  /* 0x00007610ff6a7816 */ /* 0x000fe2000000006a */
[----:B------:R-:W-:Y:S01]  /*1f00*/  IMAD.MOV.U32 R70, RZ, RZ, R80 ;  /* 0x000000ffff467224 */ /* 0x000fe200078e0050 */
[----:B------:R0:W5:Y:S04]  /*1f10*/  @!P1 LDG.E.U16 R114, desc[UR14][R72.64] ;  /* 0x0000000e48729981 */ /* 0x000168000c1e1500 */
[----:B------:R1:W5:Y:S01]  /*1f20*/  @!P1 LDG.E.U16 R112, desc[UR14][R74.64] ;  /* 0x0000000e4a709981 */ /* 0x000362000c1e1500 */
[----:B------:R-:W-:-:S02]  /*1f30*/  IMAD.MOV.U32 R71, RZ, RZ, R81 ;  /* 0x000000ffff477224 */ /* 0x000fc400078e0051 */
[----:B0-----:R-:W-:Y:S02]  /*1f40*/  IMAD.MOV.U32 R72, RZ, RZ, R88 ;  /* 0x000000ffff487224 */ /* 0x001fe400078e0058 */
[----:B------:R-:W-:Y:S02]  /*1f50*/  IMAD.MOV.U32 R73, RZ, RZ, R89 ;  /* 0x000000ffff497224 */ /* 0x000fe400078e0059 */
[----:B-1----:R-:W-:Y:S02]  /*1f60*/  IMAD.MOV.U32 R74, RZ, RZ, R82 ;  /* 0x000000ffff4a7224 */ /* 0x002fe400078e0052 */
[----:B------:R-:W-:Y:S02]  /*1f70*/  IMAD.MOV.U32 R75, RZ, RZ, R83 ;  /* 0x000000ffff4b7224 */ /* 0x000fe400078e0053 */
[----:B------:R-:W-:Y:S01]  /*1f80*/  IMAD.WIDE R82, R10, 0x2, R72 ;  /* 0x000000020a527825 */ /* 0x000fe200078e0248 */
[----:B------:R-:W-:-:S03]  /*1f90*/  PRMT R110, RZ, 0x7610, R110 ;  /* 0x00007610ff6e7816 */ /* 0x000fc6000000006e */
[C---:B------:R-:W-:Y:S01]  /*1fa0*/  IMAD.WIDE R80, R10.reuse, 0x2, R74 ;  /* 0x000000020a507825 */ /* 0x040fe200078e024a */
[----:B------:R0:W5:Y:S03]  /*1fb0*/  @!P1 LDG.E.U16 R104, desc[UR14][R82.64] ;  /* 0x0000000e52689981 */ /* 0x000166000c1e1500 */
[----:B------:R-:W-:Y:S01]  /*1fc0*/  IMAD.WIDE R76, R10, 0x2, R64 ;  /* 0x000000020a4c7825 */ /* 0x000fe200078e0240 */
[----:B------:R1:W5:Y:S04]  /*1fd0*/  @!P1 LDG.E.U16 R106, desc[UR14][R80.64] ;  /* 0x0000000e506a9981 */ /* 0x000368000c1e1500 */
[----:B------:R1:W5:Y:S01]  /*1fe0*/  @!P1 LDG.E.U16 R110, desc[UR14][R76.64] ;  /* 0x0000000e4c6e9981 */ /* 0x000362000c1e1500 */
[----:B0-----:R-:W-:-:S02]  /*1ff0*/  IMAD.MOV.U32 R82, RZ, RZ, R0 ;  /* 0x000000ffff527224 */ /* 0x001fc400078e0000 */
[----:B------:R-:W-:Y:S02]  /*2000*/  IMAD.MOV.U32 R83, RZ, RZ, R85 ;  /* 0x000000ffff537224 */ /* 0x000fe400078e0055 */
[--C-:B-1----:R-:W-:Y:S01]  /*2010*/  IMAD.MOV.U32 R80, RZ, RZ, R2.reuse ;  /* 0x000000ffff507224 */ /* 0x102fe200078e0002 */
[----:B------:R-:W-:Y:S01]  /*2020*/  PRMT R2, RZ, 0x7610, R2 ;  /* 0x00007610ff027816 */ /* 0x000fe20000000002 */
[----:B------:R-:W-:Y:S02]  /*2030*/  IMAD.MOV.U32 R81, RZ, RZ, R87 ;  /* 0x000000ffff517224 */ /* 0x000fe400078e0057 */
[----:B------:R-:W-:Y:S02]  /*2040*/  IMAD.MOV.U32 R76, RZ, RZ, R78 ;  /* 0x000000ffff4c7224 */ /* 0x000fe400078e004e */
[----:B------:R-:W-:Y:S02]  /*2050*/  IMAD.MOV.U32 R77, RZ, RZ, R79 ;  /* 0x000000ffff4d7224 */ /* 0x000fe400078e004f */
[----:B------:R-:W-:Y:S01]  /*2060*/  IMAD.WIDE R84, R10, 0x2, R82 ;  /* 0x000000020a547825 */ /* 0x000fe200078e0252 */
[----:B------:R-:W-:-:S02]  /*2070*/  PRMT R0, RZ, 0x7610, R0 ;  /* 0x00007610ff007816 */ /* 0x000fc40000000000 */
[----:B------:R-:W-:Y:S01]  /*2080*/  PRMT R108, RZ, 0x7610, R108 ;  /* 0x00007610ff6c7816 */ /* 0x000fe2000000006c */
[C---:B------:R-:W-:Y:S01]  /*2090*/  IMAD.WIDE R86, R10.reuse, 0x2, R80 ;  /* 0x000000020a567825 */ /* 0x040fe200078e0250 */
[----:B------:R0:W5:Y:S03]  /*20a0*/  @!P1 LDG.E.U16 R2, desc[UR14][R84.64] ;  /* 0x0000000e54029981 */ /* 0x000166000c1e1500 */
[----:B------:R-:W-:Y:S01]  /*20b0*/  IMAD.WIDE R78, R10, 0x2, R76 ;  /* 0x000000020a4e7825 */ /* 0x000fe200078e024c */
[----:B------:R1:W5:Y:S04]  /*20c0*/  @!P1 LDG.E.U16 R0, desc[UR14][R86.64] ;  /* 0x0000000e56009981 */ /* 0x000368000c1e1500 */
[----:B------:R1:W5:Y:S01]  /*20d0*/  @!P1 LDG.E.U16 R108, desc[UR14][R78.64] ;  /* 0x0000000e4e6c9981 */ /* 0x000362000c1e1500 */
[----:B0-----:R-:W-:-:S02]  /*20e0*/  IMAD.MOV.U32 R84, RZ, RZ, R105 ;  /* 0x000000ffff547224 */ /* 0x001fc400078e0069 */
[----:B------:R-:W-:Y:S01]  /*20f0*/  IMAD.MOV.U32 R85, RZ, RZ, R103 ;  /* 0x000000ffff557224 */ /* 0x000fe200078e0067 */
[----:B------:R-:W-:Y:S01]  /*2100*/  PRMT R105, RZ, 0x7610, R105 ;  /* 0x00007610ff697816 */ /* 0x000fe20000000069 */
[----:B-1----:R-:W-:Y:S02]  /*2110*/  IMAD.MOV.U32 R86, RZ, RZ, R90 ;  /* 0x000000ffff567224 */ /* 0x002fe400078e005a */
[----:B------:R-:W-:Y:S02]  /*2120*/  IMAD.MOV.U32 R87, RZ, RZ, R91 ;  /* 0x000000ffff577224 */ /* 0x000fe400078e005b */
[----:B------:R-:W-:Y:S02]  /*2130*/  IMAD.MOV.U32 R78, RZ, RZ, R92 ;  /* 0x000000ffff4e7224 */ /* 0x000fe400078e005c */
[----:B------:R-:W-:Y:S02]  /*2140*/  IMAD.MOV.U32 R79, RZ, RZ, R93 ;  /* 0x000000ffff4f7224 */ /* 0x000fe400078e005d */
[----:B------:R-:W-:Y:S01]  /*2150*/  IMAD.WIDE R90, R10, 0x2, R84 ;  /* 0x000000020a5a7825 */ /* 0x000fe200078e0254 */
[----:B------:R-:W-:-:S03]  /*2160*/  PRMT R100, RZ, 0x7610, R100 ;  /* 0x00007610ff647816 */ /* 0x000fc60000000064 */
[C---:B------:R-:W-:Y:S01]  /*2170*/  IMAD.WIDE R92, R10.reuse, 0x2, R78 ;  /* 0x000000020a5c7825 */ /* 0x040fe200078e024e */
[----:B------:R0:W5:Y:S01]  /*2180*/  @!P1 LDG.E.U16 R105, desc[UR14][R90.64] ;  /* 0x0000000e5a699981 */ /* 0x000162000c1e1500 */
[----:B------:R-:W-:Y:S02]  /*2190*/  PRMT R102, RZ, 0x7610, R102 ;  /* 0x00007610ff667816 */ /* 0x000fe40000000066 */
[----:B------:R-:W-:Y:S01]  /*21a0*/  IMAD.WIDE R88, R10, 0x2, R70 ;  /* 0x000000020a587825 */ /* 0x000fe200078e0246 */
[----:B------:R1:W5:Y:S01]  /*21b0*/  @!P1 LDG.E.U16 R100, desc[UR14][R92.64] ;  /* 0x0000000e5c649981 */ /* 0x000362000c1e1500 */
[----:B------:R-:W-:-:S03]  /*21c0*/  PRMT R103, RZ, 0x7610, R103 ;  /* 0x00007610ff677816 */ /* 0x000fc60000000067 */
[----:B------:R1:W5:Y:S01]  /*21d0*/  @!P1 LDG.E.U16 R102, desc[UR14][R88.64] ;  /* 0x0000000e58669981 */ /* 0x000362000c1e1500 */
[----:B0-----:R-:W-:Y:S02]  /*21e0*/  IMAD.MOV.U32 R90, RZ, RZ, R109 ;  /* 0x000000ffff5a7224 */ /* 0x001fe400078e006d */
[----:B------:R-:W-:Y:S01]  /*21f0*/  IMAD.MOV.U32 R91, RZ, RZ, R111 ;  /* 0x000000ffff5b7224 */ /* 0x000fe200078e006f */
[----:B------:R-:W-:Y:S01]  /*2200*/  PRMT R109, RZ, 0x7610, R109 ;  /* 0x00007610ff6d7816 */ /* 0x000fe2000000006d */
[----:B-1----:R-:W-:-:S04]  /*2210*/  IMAD.WIDE R92, R10, 0x2, R90 ;  /* 0x000000020a5c7825 */ /* 0x002fc800078e025a */
[----:B------:R-:W-:Y:S01]  /*2220*/  IMAD.WIDE R88, R10, 0x2, R86 ;  /* 0x000000020a587825 */ /* 0x000fe200078e0256 */
[----:B------:R0:W5:Y:S01]  /*2230*/  @!P1 LDG.E.U16 R109, desc[UR14][R92.64] ;  /* 0x0000000e5c6d9981 */ /* 0x000162000c1e1500 */
[----:B------:R-:W-:-:S03]  /*2240*/  PRMT R111, RZ, 0x7610, R111 ;  /* 0x00007610ff6f7816 */ /* 0x000fc6000000006f */
[----:B------:R1:W5:Y:S01]  /*2250*/  @!P1 LDG.E.U16 R103, desc[UR14][R88.64] ;  /* 0x0000000e58679981 */ /* 0x000362000c1e1500 */
[----:B0-----:R-:W-:Y:S02]  /*2260*/  IMAD.MOV.U32 R92, RZ, RZ, R94 ;  /* 0x000000ffff5c7224 */ /* 0x001fe400078e005e */
[----:B------:R-:W-:Y:S02]  /*2270*/  IMAD.MOV.U32 R93, RZ, RZ, R95 ;  /* 0x000000ffff5d7224 */ /* 0x000fe400078e005f */
[----:B-1----:R-:W-:Y:S02]  /*2280*/  IMAD.MOV.U32 R88, RZ, RZ, R96 ;  /* 0x000000ffff587224 */ /* 0x002fe400078e0060 */
[----:B------:R-:W-:Y:S02]  /*2290*/  IMAD.MOV.U32 R89, RZ, RZ, R97 ;  /* 0x000000ffff597224 */ /* 0x000fe400078e0061 */
[----:B------:R-:W-:Y:S01]  /*22a0*/  IMAD.WIDE R94, R10, 0x2, R92 ;  /* 0x000000020a5e7825 */ /* 0x000fe200078e025c */
[----:B------:R-:W-:-:S03]  /*22b0*/  PRMT R107, RZ, 0x7610, R107 ;  /* 0x00007610ff6b7816 */ /* 0x000fc6000000006b */
[C---:B------:R-:W-:Y:S01]  /*22c0*/  IMAD.WIDE R96, R10.reuse, 0x2, R88 ;  /* 0x000000020a607825 */ /* 0x040fe200078e0258 */
[----:B------:R0:W5:Y:S04]  /*22d0*/  @!P1 LDG.E.U16 R111, desc[UR14][R94.64] ;  /* 0x0000000e5e6f9981 */ /* 0x000168000c1e1500 */
[----:B------:R1:W5:Y:S01]  /*22e0*/  @!P1 LDG.E.U16 R107, desc[UR14][R96.64] ;  /* 0x0000000e606b9981 */ /* 0x000362000c1e1500 */
[----:B0-----:R-:W-:Y:S02]  /*22f0*/  IMAD.MOV.U32 R94, RZ, RZ, R99 ;  /* 0x000000ffff5e7224 */ /* 0x001fe400078e0063 */
[----:B------:R-:W-:Y:S01]  /*2300*/  IMAD.MOV.U32 R95, RZ, RZ, R101 ;  /* 0x000000ffff5f7224 */ /* 0x000fe200078e0065 */
[----:B------:R-:W-:Y:S01]  /*2310*/  PRMT R99, RZ, 0x7610, R99 ;  /* 0x00007610ff637816 */ /* 0x000fe20000000063 */
[----:B-1----:R-:W-:-:S05]  /*2320*/  IMAD.WIDE R96, R10, 0x2, R94 ;  /* 0x000000020a607825 */ /* 0x002fca00078e025e */
[----:B------:R-:W5:Y:S01]  /*2330*/  @!P1 LDG.E.U16 R99, desc[UR14][R96.64] ;  /* 0x0000000e60639981 */ /* 0x000f62000c1e1500 */
[----:B------:R-:W-:-:S04]  /*2340*/  USHF.L.U32 UR6, UR17, 0x6, URZ ;  /* 0x0000000611067899 */ /* 0x000fc8000800063f */
[----:B------:R-:W-:-:S04]  /*2350*/  ULOP3.LUT UR6, UR6, 0x100, URZ, 0xc0, !UPT ;  /* 0x0000010006067892 */ /* 0x000fc8000f8ec03f */
[----:B------:R-:W-:-:S04]  /*2360*/  ULEA.HI UR6, UR12, UR6, URZ, 0x1c ;  /* 0x000000060c067291 */ /* 0x000fc8000f8fe03f */
[----:B------:R-:W-:Y:S01]  /*2370*/  ULOP3.LUT UR6, UR6, 0x3fff, URZ, 0xc0, !UPT ;  /* 0x00003fff06067892 */ /* 0x000fe2000f8ec03f */
[----:B------:R-:W-:Y:S01]  /*2380*/  UMOV UR20, UR4 ;  /* 0x0000000400147c82 */ /* 0x000fe20008000000 */
[----:B------:R-:W-:Y:S01]  /*2390*/  UMOV UR21, 0x40000040 ;  /* 0x4000004000157882 */ /* 0x000fe20000000000 */
[----:B------:R-:W-:-:S04]  /*23a0*/  UMOV UR23, 0x80000020 ;  /* 0x8000002000177882 */ /* 0x000fc80000000000 */
[----:B------:R-:W-:Y:S01]  /*23b0*/  UMOV UR22, UR6 ;  /* 0x0000000600167c82 */ /* 0x000fe20008000000 */
[----:B--2---:R-:W-:Y:S04]  /*23c0*/  STS.U16 [R7+UR12+0x2000], R98 ;  /* 0x0020006207007988 */ /* 0x004fe8000800040c */
[----:B----4-:R-:W-:Y:S04]  /*23d0*/  STS.U16 [R7+UR12+0x2400], R8 ;  /* 0x0024000807007988 */ /* 0x010fe8000800040c */
[----:B---3--:R-:W-:Y:S04]  /*23e0*/  STS.U16 [R7+UR12+0x2800], R14 ;  /* 0x0028000e07007988 */ /* 0x008fe8000800040c */
[----:B-----5:R-:W-:Y:S04]  /*23f0*/  STS.U16 [R7+UR12+0x2c00], R124 ;  /* 0x002c007c07007988 */ /* 0x020fe8000800040c */
[----:B------:R-:W-:Y:S04]  /*2400*/  STS.U16 [R21+UR12+0x2200], R122 ;  /* 0x0022007a15007988 */ /* 0x000fe8000800040c */
[----:B------:R-:W-:Y:S04]  /*2410*/  STS.U16 [R21+UR12+0x2600], R120 ;  /* 0x0026007815007988 */ /* 0x000fe8000800040c */
[----:B------:R-:W-:Y:S04]  /*2420*/  STS.U16 [R21+UR12+0x2a00], R118 ;  /* 0x002a007615007988 */ /* 0x000fe8000800040c */
[----:B------:R-:W-:Y:S04]  /*2430*/  STS.U16 [R21+UR12+0x2e00], R116 ;  /* 0x002e007415007988 */ /* 0x000fe8000800040c */
[----:B------:R-:W-:Y:S04]  /*2440*/  STS.U16 [R7+UR12], R114 ;  /* 0x0000007207007988 */ /* 0x000fe8000800040c */
[----:B------:R-:W-:Y:S04]  /*2450*/  STS.U16 [R7+UR12+0x200], R112 ;  /* 0x0002007007007988 */ /* 0x000fe8000800040c */
        /* <DEDUP_REMOVED lines=11> */
[----:B------:R0:W-:Y:S04]  /*2510*/  STS.U16 [R7+UR12+0x1c00], R111 ;  /* 0x001c006f07007988 */ /* 0x0001e8000800040c */
[----:B------:R-:W-:Y:S04]  /*2520*/  STS.U16 [R7+UR12+0x1800], R107 ;  /* 0x0018006b07007988 */ /* 0x000fe8000800040c */
[----:B------:R1:W-:Y:S01]  /*2530*/  STS.U16 [R7+UR12+0x1e00], R99 ;  /* 0x001e006307007988 */ /* 0x0003e2000800040c */
[----:B------:R2:W-:Y:S06]  /*2540*/  MEMBAR.ALL.CTA ;  /* 0x0000000000007992 */ /* 0x0005ec0000008000 */
[----:B--2---:R-:W2:Y:S02]  /*2550*/  FENCE.VIEW.ASYNC.S ;  /* 0x00000000000073c6 */ /* 0x004ea40000000000 */
[----:B--2---:R-:W-:Y:S06]  /*2560*/  BAR.SYNC.DEFER_BLOCKING 0x0 ;  /* 0x0000000000007b1d */ /* 0x004fec0000010000 */
[----:B------:R-:W-:-:S06]  /*2570*/  WARPGROUP.ARRIVE ;  /* 0x00000000000079c5 */ /* 0x000fcc0000000000 */
[----:B------:R-:W-:Y:S01]  /*2580*/  HGMMA.64x64x16.F32 R24, gdesc[UR20].tnspA, R24 ;  /* 0x20e00000141879f0 */ /* 0x000fe20008700818 */
[----:B------:R-:W-:Y:S01]  /*2590*/  UMOV UR10, 0xfffffffe ;  /* 0xfffffffe000a7882 */ /* 0x000fe20000000000 */
[----:B------:R-:W-:Y:S01]  /*25a0*/  UMOV UR11, 0x7fffffdf ;  /* 0x7fffffdf000b7882 */ /* 0x000fe20000000000 */
[----:B------:R-:W-:Y:S02]  /*25b0*/  UMOV UR7, URZ ;  /* 0x0000003f00077c82 */ /* 0x000fe40008000000 */
[----:B------:R-:W-:Y:S01]  /*25c0*/  UIADD3.64 UR10, UR6, -UR10, URZ ;  /* 0x8000000a060a7297 */ /* 0x000fe2000fffe03f */
[----:B------:R-:W-:-:S05]  /*25d0*/  VIADD R22, R22, 0xffffffff ;  /* 0xffffffff16167836 */ /* 0x000fca0000000000 */
[----:B------:R-:W-:-:S03]  /*25e0*/  ISETP.NE.U32.AND P0, PT, R22, RZ, PT ;  /* 0x000000ff1600720c */ /* 0x000fc60003f05070 */
[----:B------:R-:W-:Y:S01]  /*25f0*/  HGMMA.64x64x16.F32 R24, gdesc[UR8].tnspA, R24, gsb0 ;  /* 0x20e00000081879f0 */ /* 0x000fe20008000818 */
[----:B0-----:R-:W-:Y:S01]  /*2600*/  IMAD.WIDE R110, R9, 0x2, R90 ;  /* 0x00000002096e7825 */ /* 0x001fe200078e025a */
[----:B------:R-:W-:-:S03]  /*2610*/  UIADD3 UR16, UR16, -0x20, URZ ;  /* 0xffffffe010107890 */ /* 0x000fc6000fffe03f */
[----:B------:R-:W-:-:S04]  /*2620*/  IMAD.WIDE R102, R9, 0x2, R84 ;  /* 0x0000000209667825 */ /* 0x000fc800078e0254 */
        /* <DEDUP_REMOVED lines=11> */
[----:B------:R-:W-:Y:S02]  /*26e0*/  IMAD.MOV.U32 R0, RZ, RZ, R84 ;  /* 0x000000ffff007224 */ /* 0x000fe400078e0054 */
[----:B------:R-:W-:-:S04]  /*26f0*/  IMAD.WIDE R78, R9, 0x2, R76 ;  /* 0x00000002094e7825 */ /* 0x000fc800078e024c */
[----:B-1----:R-:W-:Y:S02]  /*2700*/  IMAD.MOV.U32 R99, RZ, RZ, R100 ;  /* 0x000000ffff637224 */ /* 0x002fe400078e0064 */
[----:B------:R-:W-:Y:S02]  /*2710*/  IMAD.MOV.U32 R109, RZ, RZ, R110 ;  /* 0x000000ffff6d7224 */ /* 0x000fe400078e006e */
[----:B------:R-:W-:Y:S02]  /*2720*/  IMAD.MOV.U32 R105, RZ, RZ, R102 ;  /* 0x000000ffff697224 */ /* 0x000fe400078e0066 */
[----:B------:R-:W-:Y:S02]  /*2730*/  IMAD.MOV.U32 R2, RZ, RZ, R86 ;  /* 0x000000ffff027224 */ /* 0x000fe400078e0056 */
[----:B------:R-:W-:-:S04]  /*2740*/  IMAD.WIDE R88, R9, 0x2, R72 ;  /* 0x0000000209587825 */ /* 0x000fc800078e0248 */
[----:B------:R-:W-:Y:S01]  /*2750*/  IMAD.WIDE R82, R9, 0x2, R74 ;  /* 0x0000000209527825 */ /* 0x000fe200078e024a */
[----:B------:R-:W-:-:S03]  /*2760*/  WARPGROUP.DEPBAR.LE gsb0, 0x0 ;  /* 0x00008000000079c5 */ /* 0x000fc60000010000 */
[----:B------:R-:W-:Y:S02]  /*2770*/  IMAD.MOV.U32 R70, RZ, RZ, R64 ;  /* 0x000000ffff467224 */ /* 0x000fe400078e0040 */
[----:B------:R-:W-:Y:S02]  /*2780*/  IMAD.MOV.U32 R71, RZ, RZ, R65 ;  /* 0x000000ffff477224 */ /* 0x000fe400078e0041 */
[----:B------:R-:W-:-:S04]  /*2790*/  IMAD.WIDE R62, R11, 0x2, R62 ;  /* 0x000000020b3e7825 */ /* 0x000fc800078e023e */
[----:B------:R-:W-:Y:S02]  /*27a0*/  IMAD.MOV.U32 R76, RZ, RZ, R66 ;  /* 0x000000ffff4c7224 */ /* 0x000fe400078e0042 */
[----:B------:R-:W-:Y:S02]  /*27b0*/  IMAD.MOV.U32 R107, RZ, RZ, R67 ;  /* 0x000000ffff6b7224 */ /* 0x000fe400078e0043 */
[----:B------:R-:W-:Y:S02]  /*27c0*/  IMAD.MOV.U32 R77, RZ, RZ, R68 ;  /* 0x000000ffff4d7224 */ /* 0x000fe400078e0044 */
[----:B------:R-:W-:Y:S01]  /*27d0*/  IMAD.MOV.U32 R84, RZ, RZ, R69 ;  /* 0x000000ffff547224 */ /* 0x000fe200078e0045 */
[----:B------:R-:W-:Y:S06]  /*27e0*/  @P0 BRA `(.L_x_1) ;  /* 0xfffffff4000c0947 */ /* 0x000fec000383ffff */
[----:B------:R-:W-:Y:S02]  /*27f0*/  F2FP.F16.F32.PACK_AB R8, R31, R27 ;  /* 0x0000001b1f08723e */ /* 0x000fe400000000ff */
[----:B------:R-:W-:Y:S02]  /*2800*/  F2FP.F16.F32.PACK_AB R12, R30, R26 ;  /* 0x0000001a1e0c723e */ /* 0x000fe400000000ff */
[----:B------:R-:W-:Y:S02]  /*2810*/  F2FP.F16.F32.PACK_AB R16, R29, R25 ;  /* 0x000000191d10723e */ /* 0x000fe400000000ff */
[----:B------:R-:W-:Y:S02]  /*2820*/  F2FP.F16.F32.PACK_AB R11, R55, R51 ;  /* 0x00000033370b723e */ /* 0x000fe400000000ff */
[----:B------:R-:W-:Y:S02]  /*2830*/  F2FP.F16.F32.PACK_AB R10, R47, R43 ;  /* 0x0000002b2f0a723e */ /* 0x000fe400000000ff */
[----:B------:R-:W-:-:S02]  /*2840*/  F2FP.F16.F32.PACK_AB R9, R39, R35 ;  /* 0x000000232709723e */ /* 0x000fc400000000ff */
        /* <DEDUP_REMOVED lines=9> */
[----:B------:R-:W-:-:S07]  /*28e0*/  F2FP.F16.F32.PACK_AB R24, R28, R24 ;  /* 0x000000181c18723e */ /* 0x000fce00000000ff */
.L_x_0:
[C---:B------:R-:W-:Y:S01]  /*28f0*/  LOP3.LUT R0, R3.reuse, 0x80, RZ, 0xc0, !PT ;  /* 0x0000008003007812 */ /* 0x040fe200078ec0ff */
[----:B------:R-:W-:Y:S01]  /*2900*/  BAR.SYNC.DEFER_BLOCKING 0x0 ;  /* 0x0000000000007b1d */ /* 0x000fe20000010000 */
[C---:B------:R-:W-:Y:S02]  /*2910*/  IMAD.SHL.U32 R2, R3.reuse, 0x200, RZ ;  /* 0x0000020003027824 */ /* 0x040fe400078e00ff */
[----:B------:R-:W-:Y:S01]  /*2920*/  R2UR UR4, R0 ;  /* 0x00000000000472ca */ /* 0x000fe200000e0000 */
[C---:B------:R-:W-:Y:S02]  /*2930*/  IMAD.SHL.U32 R0, R3.reuse, 0x8, RZ ;  /* 0x0000000803007824 */ /* 0x040fe400078e00ff */
[C---:B------:R-:W-:Y:S01]  /*2940*/  IMAD.SHL.U32 R6, R3.reuse, 0x4, RZ ;  /* 0x0000000403067824 */ /* 0x040fe200078e00ff */
[----:B------:R-:W-:Y:S01]  /*2950*/  LOP3.LUT R7, R2, 0x3000, RZ, 0xc0, !PT ;  /* 0x0000300002077812 */ /* 0x000fe200078ec0ff */
[C---:B------:R-:W-:Y:S01]  /*2960*/  IMAD.SHL.U32 R20, R3.reuse, 0x800, RZ ;  /* 0x0000080003147824 */ /* 0x040fe200078e00ff */
[----:B------:R-:W-:Y:S01]  /*2970*/  LOP3.LUT R21, R0, 0x300, RZ, 0xc0, !PT ;  /* 0x0000030000157812 */ /* 0x000fe200078ec0ff */
[C---:B------:R-:W-:Y:S01]  /*2980*/  IMAD.SHL.U32 R0, R3.reuse, 0x20, RZ ;  /* 0x0000002003007824 */ /* 0x040fe200078e00ff */
[----:B------:R-:W-:Y:S01]  /*2990*/  ULDC UR6, c[0x0][0x244] ;  /* 0x0000910000067ab9 */ /* 0x000fe20000000800 */
[----:B------:R-:W-:Y:S01]  /*29a0*/  IMAD.SHL.U32 R3, R3, 0x10, RZ ;  /* 0x0000001003037824 */ /* 0x000fe200078e00ff */
[----:B------:R-:W-:Y:S01]  /*29b0*/  LOP3.LUT R6, R21, 0x70, R6, 0xf8, !PT ;  /* 0x0000007015067812 */ /* 0x000fe200078ef806 */
[----:B------:R-:W-:Y:S01]  /*29c0*/  ULDC.64 UR8, c[0x0][0x228] ;  /* 0x00008a0000087ab9 */ /* 0x000fe20000000a00 */
[----:B------:R-:W-:Y:S01]  /*29d0*/  LOP3.LUT R7, R7, 0x60, R0, 0xf8, !PT ;  /* 0x0000006007077812 */ /* 0x000fe200078ef800 */
[----:B------:R-:W-:Y:S01]  /*29e0*/  ULEA UR5, UR4, UR12, 0x4 ;  /* 0x0000000c04057291 */ /* 0x000fe2000f8e203f */
[----:B------:R-:W-:Y:S01]  /*29f0*/  LOP3.LUT R20, R20, 0x3000, RZ, 0xc0, !PT ;  /* 0x0000300014147812 */ /* 0x000fe200078ec0ff */
[----:B------:R-:W-:Y:S01]  /*2a00*/  USHF.R.U32.HI UR4, URZ, 0x2, UR4 ;  /* 0x000000023f047899 */ /* 0x000fe20008011604 */
[----:B------:R-:W-:Y:S01]  /*2a10*/  LOP3.LUT R6, R7, R6, RZ, 0x3c, !PT ;  /* 0x0000000607067212 */ /* 0x000fe200078e3cff */
[----:B------:R-:W-:Y:S01]  /*2a20*/  IMAD R2, R4, UR6, RZ ;  /* 0x0000000604027c24 */ /* 0x000fe2000f8e02ff */
[----:B------:R-:W-:Y:S01]  /*2a30*/  LOP3.LUT R21, R20, 0x7f0, R3, 0xf8, !PT ;  /* 0x000007f014157812 */ /* 0x000fe200078ef803 */
[----:B------:R-:W-:Y:S01]  /*2a40*/  IMAD.U32 R28, RZ, RZ, UR13 ;  /* 0x0000000dff1c7e24 */ /* 0x000fe2000f8e00ff */
[----:B------:R-:W0:Y:S01]  /*2a50*/  LDC R20, c[0x0][0x248] ;  /* 0x00009200ff147b82 */ /* 0x000e220000000800 */
[----:B------:R-:W-:Y:S01]  /*2a60*/  LOP3.LUT R7, R5, UR13, RZ, 0xfc, !PT ;  /* 0x0000000d05077c12 */ /* 0x000fe2000f8efcff */
[----:B------:R1:W-:Y:S01]  /*2a70*/  STS.128 [R6+UR5], R24 ;  /* 0x0000001806007988 */ /* 0x0003e20008000c05 */
[----:B------:R-:W-:Y:S01]  /*2a80*/  LOP3.LUT R48, R21, UR4, RZ, 0x3c, !PT ;  /* 0x0000000415307c12 */ /* 0x000fe2000f8e3cff */
[----:B------:R-:W-:Y:S01]  /*2a90*/  ULDC.64 UR6, c[0x0][0x220] ;  /* 0x0000880000067ab9 */ /* 0x000fe20000000a00 */
[----:B------:R-:W-:Y:S01]  /*2aa0*/  ISETP.GE.AND P0, PT, R4, UR8, PT ;  /* 0x0000000804007c0c */ /* 0x000fe2000bf06270 */
[----:B------:R-:W-:Y:S01]  /*2ab0*/  STS.128 [R6+UR5+0x400], R16 ;  /* 0x0004001006007988 */ /* 0x000fe20008000c05 */
[----:B------:R-:W-:-:S02]  /*2ac0*/  LOP3.LUT R49, R48, 0x40, RZ, 0x3c, !PT ;  /* 0x0000004030317812 */ /* 0x000fc400078e3cff */
[C---:B------:R-:W-:Y:S01]  /*2ad0*/  LEA R0, P1, R2.reuse, UR6, 0x1 ;  /* 0x0000000602007c11 */ /* 0x040fe2000f8208ff */
[----:B------:R2:W-:Y:S01]  /*2ae0*/  STS.128 [R6+UR5+0x80], R12 ;  /* 0x0000800c06007988 */ /* 0x0005e20008000c05 */
[----:B------:R-:W-:Y:S02]  /*2af0*/  ISETP.LT.AND P3, PT, R7, UR9, !P0 ;  /* 0x0000000907007c0c */ /* 0x000fe4000c761270 */
[----:B------:R-:W-:Y:S01]  /*2b00*/  LEA.HI.X.SX32 R2, R2, UR7, 0x1, P1 ;  /* 0x0000000702027c11 */ /* 0x000fe200088f0eff */
[----:B------:R3:W-:Y:S01]  /*2b10*/  STS.128 [R6+UR5+0x480], R8 ;  /* 0x0004800806007988 */ /* 0x0007e20008000c05 */
[C-C-:B------:R-:W-:Y:S02]  /*2b20*/  LOP3.LUT R3, R28.reuse, 0x74, R5.reuse, 0xfe, !PT ;  /* 0x000000741c037812 */ /* 0x140fe400078efe05 */
[C-C-:B------:R-:W-:Y:S01]  /*2b30*/  LOP3.LUT R21, R28.reuse, 0x6c, R5.reuse, 0xfe, !PT ;  /* 0x0000006c1c157812 */ /* 0x140fe200078efe05 */
[----:B------:R-:W-:Y:S01]  /*2b40*/  BAR.SYNC.DEFER_BLOCKING 0x0 ;  /* 0x0000000000007b1d */ /* 0x000fe20000010000 */
[----:B-1----:R-:W-:-:S02]  /*2b50*/  LOP3.LUT R27, R28, 0x78, R5, 0xfe, !PT ;  /* 0x000000781c1b7812 */ /* 0x002fc400078efe05 */
[C-C-:B------:R-:W-:Y:S02]  /*2b60*/  LOP3.LUT R25, R28.reuse, 0x70, R5.reuse, 0xfe, !PT ;  /* 0x000000701c197812 */ /* 0x140fe400078efe05 */
[C-C-:B------:R-:W-:Y:S01]  /*2b70*/  LOP3.LUT R46, R28.reuse, 0x68, R5.reuse, 0xfe, !PT ;  /* 0x000000681c2e7812 */ /* 0x140fe200078efe05 */
[----:B0-----:R-:W-:Y:S01]  /*2b80*/  IMAD R45, R7, R20, RZ ;  /* 0x00000014072d7224 */ /* 0x001fe200078e02ff */
[C-C-:B------:R-:W-:Y:S02]  /*2b90*/  LOP3.LUT R7, R28.reuse, 0x8, R5.reuse, 0xfe, !PT ;  /* 0x000000081c077812 */ /* 0x140fe400078efe05 */
[C-C-:B--2---:R-:W-:Y:S02]  /*2ba0*/  LOP3.LUT R13, R28.reuse, 0x4, R5.reuse, 0xfe, !PT ;  /* 0x000000041c0d7812 */ /* 0x144fe400078efe05 */
[----:B------:R-:W-:Y:S01]  /*2bb0*/  LEA R4, P2, R45, R0, 0x1 ;  /* 0x000000002d047211 */ /* 0x000fe200078408ff */
[-C--:B------:R-:W-:Y:S01]  /*2bc0*/  IMAD R47, R7, R20.reuse, RZ ;  /* 0x00000014072f7224 */ /* 0x080fe200078e02ff */
[C---:B------:R-:W-:Y:S01]  /*2bd0*/  ISETP.LT.AND P1, PT, R13.reuse, UR9, !P0 ;  /* 0x000000090d007c0c */ /* 0x040fe2000c721270 */
[----:B------:R-:W-:Y:S01]  /*2be0*/  IMAD R13, R13, R20, RZ ;  /* 0x000000140d0d7224 */ /* 0x000fe200078e02ff */
[----:B------:R-:W-:-:S02]  /*2bf0*/  LOP3.LUT R22, R28, 0x64, R5, 0xfe, !PT ;  /* 0x000000641c167812 */ /* 0x000fc400078efe05 */
[C-C-:B------:R-:W-:Y:S02]  /*2c00*/  LOP3.LUT R23, R28.reuse, 0x60, R5.reuse, 0xfe, !PT ;  /* 0x000000601c177812 */ /* 0x140fe400078efe05 */
[C-C-:B------:R-:W-:Y:S02]  /*2c10*/  LOP3.LUT R24, R28.reuse, 0x5c, R5.reuse, 0xfe, !PT ;  /* 0x0000005c1c187812 */ /* 0x140fe400078efe05 */
[C-C-:B------:R-:W-:Y:S02]  /*2c20*/  LOP3.LUT R26, R28.reuse, 0x58, R5.reuse, 0xfe, !PT ;  /* 0x000000581c1a7812 */ /* 0x140fe400078efe05 */
[C-C-:B------:R-:W-:Y:S01]  /*2c30*/  LOP3.LUT R36, R28.reuse, 0x54, R5.reuse, 0xfe, !PT ;  /* 0x000000541c247812 */ /* 0x140fe200078efe05 */
[----:B------:R-:W0:Y:S01]  /*2c40*/  LDS.128 R16, [R48+UR12] ;  /* 0x0000000c30107984 */ /* 0x000e220008000c00 */
[C-C-:B------:R-:W-:Y:S02]  /*2c50*/  LOP3.LUT R37, R28.reuse, 0x50, R5.reuse, 0xfe, !PT ;  /* 0x000000501c257812 */ /* 0x140fe400078efe05 */
[C-C-:B------:R-:W-:Y:S01]  /*2c60*/  LOP3.LUT R38, R28.reuse, 0x4c, R5.reuse, 0xfe, !PT ;  /* 0x0000004c1c267812 */ /* 0x140fe200078efe05 */
[----:B------:R-:W1:Y:S01]  /*2c70*/  LDS.128 R8, [R49+UR12] ;  /* 0x0000000c31087984 */ /* 0x000e620008000c00 */
[----:B------:R-:W-:-:S02]  /*2c80*/  LOP3.LUT R39, R28, 0x48, R5, 0xfe, !PT ;  /* 0x000000481c277812 */ /* 0x000fc400078efe05 */
[C-C-:B------:R-:W-:Y:S02]  /*2c90*/  LOP3.LUT R40, R28.reuse, 0x44, R5.reuse, 0xfe, !PT ;  /* 0x000000441c287812 */ /* 0x140fe400078efe05 */
[C-C-:B------:R-:W-:Y:S02]  /*2ca0*/  LOP3.LUT R41, R28.reuse, 0x40, R5.reuse, 0xfe, !PT ;  /* 0x000000401c297812 */ /* 0x140fe400078efe05 */
[C-C-:B------:R-:W-:Y:S02]  /*2cb0*/  LOP3.LUT R42, R28.reuse, 0x3c, R5.reuse, 0xfe, !PT ;  /* 0x0000003c1c2a7812 */ /* 0x140fe400078efe05 */
[C-C-:B------:R-:W-:Y:S02]  /*2cc0*/  LOP3.LUT R43, R28.reuse, 0x38, R5.reuse, 0xfe, !PT ;  /* 0x000000381c2b7812 */ /* 0x140fe400078efe05 */
[C-C-:B------:R-:W-:Y:S02]  /*2cd0*/  LOP3.LUT R50, R28.reuse, 0x34, R5.reuse, 0xfe, !PT ;  /* 0x000000341c327812 */ /* 0x140fe400078efe05 */
        /* <DEDUP_REMOVED lines=10> */
[----:B------:R-:W-:Y:S02]  /*2d80*/  LOP3.LUT R35, R28, 0xc, R5, 0xfe, !PT ;  /* 0x0000000c1c237812 */ /* 0x000fe400078efe05 */
[----:B------:R-:W-:Y:S01]  /*2d90*/  LEA.HI.X.SX32 R5, R45, R2, 0x1, P2 ;  /* 0x000000022d057211 */ /* 0x000fe200010f0eff */
[----:B------:R-:W-:Y:S01]  /*2da0*/  IMAD R45, R20, 0x20, R45 ;  /* 0x00000020142d7824 */ /* 0x000fe200078e022d */
[----:B---3--:R-:W-:-:S02]  /*2db0*/  LEA R6, P5, R13, R0, 0x1 ;  /* 0x000000000d067211 */ /* 0x008fc400078a08ff */
[----:B------:R-:W-:Y:S01]  /*2dc0*/  ISETP.LT.AND P2, PT, R12, UR9, !P0 ;  /* 0x000000090c007c0c */ /* 0x000fe2000c741270 */
[----:B0-----:R0:W-:Y:S01]  /*2dd0*/  @P3 STG.E.U16 desc[UR14][R4.64], R16 ;  /* 0x0000001004003986 */ /* 0x0011e2000c10150e */
[----:B------:R-:W-:Y:S02]  /*2de0*/  LEA R12, P3, R47, R0, 0x1 ;  /* 0x000000002f0c7211 */ /* 0x000fe400078608ff */
[----:B------:R-:W-:Y:S02]  /*2df0*/  ISETP.LT.AND P4, PT, R7, UR9, !P0 ;  /* 0x0000000907007c0c */ /* 0x000fe4000c781270 */
[-C--:B------:R-:W-:Y:S02]  /*2e00*/  LEA.HI.X.SX32 R7, R13, R2.reuse, 0x1, P5 ;  /* 0x000000020d077211 */ /* 0x080fe400028f0eff */
[----:B------:R-:W-:Y:S01]  /*2e10*/  LEA.HI.X.SX32 R13, R47, R2, 0x1, P3 ;  /* 0x000000022f0d7211 */ /* 0x000fe200018f0eff */
[-C--:B------:R-:W-:Y:S01]  /*2e20*/  IMAD R47, R15, R20.reuse, RZ ;  /* 0x000000140f2f7224 */ /* 0x080fe200078e02ff */
[C---:B------:R-:W-:Y:S01]  /*2e30*/  ISETP.LT.AND P3, PT, R35.reuse, UR9, !P0 ;  /* 0x0000000923007c0c */ /* 0x040fe2000c761270 */
[----:B------:R-:W-:Y:S01]  /*2e40*/  IMAD R35, R35, R20, RZ ;  /* 0x0000001423237224 */ /* 0x000fe200078e02ff */
[----:B-1----:R1:W-:Y:S01]  /*2e50*/  @P1 STG.E.U16 desc[UR14][R6.64], R8 ;  /* 0x0000000806001986 */ /* 0x0023e2000c10150e */
[----:B------:R-:W-:-:S02]  /*2e60*/  ISETP.LT.AND P1, PT, R15, UR9, !P0 ;  /* 0x000000090f007c0c */ /* 0x000fc4000c721270 */
[----:B0-----:R-:W-:Y:S02]  /*2e70*/  PRMT R5, R16, 0x7632, R5 ;  /* 0x0000763210057816 */ /* 0x001fe40000000005 */
[-C--:B------:R-:W-:Y:S02]  /*2e80*/  LEA R14, P5, R35, R0.reuse, 0x1 ;  /* 0x00000000230e7211 */ /* 0x080fe400078a08ff */
[----:B------:R-:W-:Y:S01]  /*2e90*/  LEA R4, P6, R47, R0, 0x1 ;  /* 0x000000002f047211 */ /* 0x000fe200078c08ff */
[----:B------:R0:W-:Y:S01]  /*2ea0*/  @P4 STG.E.U16 desc[UR14][R12.64], R5 ;  /* 0x000000050c004986 */ /* 0x0001e2000c10150e */
[----:B------:R-:W-:Y:S02]  /*2eb0*/  LEA.HI.X.SX32 R15, R35, R2, 0x1, P5 ;  /* 0x00000002230f7211 */ /* 0x000fe400028f0eff */
[C---:B------:R-:W-:Y:S01]  /*2ec0*/  ISETP.LT.AND P5, PT, R31.reuse, UR9, !P0 ;  /* 0x000000091f007c0c */ /* 0x040fe2000c7a1270 */
[----:B------:R-:W-:Y:S01]  /*2ed0*/  IMAD R31, R31, R20, RZ ;  /* 0x000000141f1f7224 */ /* 0x000fe200078e02ff */
[----:B-1----:R-:W-:-:S02]  /*2ee0*/  PRMT R7, R8, 0x7632, R7 ;  /* 0x0000763208077816 */ /* 0x002fc40000000007 */
[C---:B------:R-:W-:Y:S01]  /*2ef0*/  ISETP.LT.AND P4, PT, R33.reuse, UR9, !P0 ;  /* 0x0000000921007c0c */ /* 0x040fe2000c781270 */
[----:B------:R-:W-:Y:S01]  /*2f00*/  IMAD R33, R33, R20, RZ ;  /* 0x0000001421217224 */ /* 0x000fe200078e02ff */
[----:B------:R-:W-:Y:S01]  /*2f10*/  PRMT R8, R17, 0x7632, R8 ;  /* 0x0000763211087816 */ /* 0x000fe20000000008 */
[----:B------:R1:W-:Y:S01]  /*2f20*/  @P3 STG.E.U16 desc[UR14][R14.64], R7 ;  /* 0x000000070e003986 */ /* 0x0003e2000c10150e */
[----:B0-----:R-:W-:Y:S02]  /*2f30*/  LEA.HI.X.SX32 R5, R47, R2, 0x1, P6 ;  /* 0x000000022f057211 */ /* 0x001fe400030f0eff */
[----:B------:R-:W-:-:S03]  /*2f40*/  LEA R6, P3, R33, R0, 0x1 ;  /* 0x0000000021067211 */ /* 0x000fc600078608ff */
[----:B------:R0:W-:Y:S01]  /*2f50*/  @P1 STG.E.U16 desc[UR14][R4.64], R17 ;  /* 0x0000001104001986 */ /* 0x0001e2000c10150e */
[----:B------:R-:W-:-:S04]  /*2f60*/  LEA R12, P1, R31, R0, 0x1 ;  /* 0x000000001f0c7211 */ /* 0x000fc800078208ff */
[-C--:B------:R-:W-:Y:S01]  /*2f70*/  LEA.HI.X.SX32 R13, R31, R2.reuse, 0x1, P1 ;  /* 0x000000021f0d7211 */ /* 0x080fe200008f0eff */
[C---:B------:R-:W-:Y:S01]  /*2f80*/  IMAD R31, R20.reuse, 0x4, R45 ;  /* 0x00000004141f7824 */ /* 0x040fe200078e022d */
[----:B-1----:R-:W-:Y:S02]  /*2f90*/  LEA.HI.X.SX32 R7, R33, R2, 0x1, P3 ;  /* 0x0000000221077211 */ /* 0x002fe400018f0eff */
[----:B------:R-:W-:Y:S01]  /*2fa0*/  LEA R28, P1, R45, R0, 0x1 ;  /* 0x000000002d1c7211 */ /* 0x000fe200078208ff */
[----:B------:R-:W-:Y:S01]  /*2fb0*/  IMAD R15, R20, 0x4, R31 ;  /* 0x00000004140f7824 */ /* 0x000fe200078e021f */
[----:B------:R-:W-:Y:S01]  /*2fc0*/  ISETP.LT.AND P3, PT, R30, UR9, !P0 ;  /* 0x000000091e007c0c */ /* 0x000fe2000c761270 */
[----:B------:R-:W-:Y:S01]  /*2fd0*/  @P4 STG.E.U16 desc[UR14][R6.64], R9 ;  /* 0x0000000906004986 */ /* 0x000fe2000c10150e */
[C---:B------:R-:W-:Y:S01]  /*2fe0*/  ISETP.LT.AND P4, PT, R29.reuse, UR9, !P0 ;  /* 0x000000091d007c0c */ /* 0x040fe2000c781270 */
[----:B0-----:R-:W-:Y:S02]  /*2ff0*/  IMAD R17, R20, 0x4, R15 ;  /* 0x0000000414117824 */ /* 0x001fe400078e020f */
[----:B------:R0:W-:Y:S01]  /*3000*/  @P5 STG.E.U16 desc[UR14][R12.64], R8 ;  /* 0x000000080c005986 */ /* 0x0001e2000c10150e */
[----:B------:R-:W-:Y:S01]  /*3010*/  IMAD R5, R29, R20, RZ ;  /* 0x000000141d057224 */ /* 0x000fe200078e02ff */
[----:B------:R-:W-:-:S02]  /*3020*/  LEA R30, P5, R31, R0, 0x1 ;  /* 0x000000001f1e7211 */ /* 0x000fc400078a08ff */
[----:B------:R-:W-:Y:S01]  /*3030*/  LEA.HI.X.SX32 R29, R45, R2, 0x1, P1 ;  /* 0x000000022d1d7211 */ /* 0x000fe200008f0eff */
[----:B------:R-:W-:Y:S01]  /*3040*/  IMAD R45, R20, 0x4, R17 ;  /* 0x00000004142d7824 */ /* 0x000fe200078e0211 */
[-C--:B------:R-:W-:Y:S02]  /*3050*/  LEA R34, P6, R17, R0.reuse, 0x1 ;  /* 0x0000000011227211 */ /* 0x080fe400078c08ff */
[----:B------:R-:W-:Y:S02]  /*3060*/  LEA R32, P1, R15, R0, 0x1 ;  /* 0x000000000f207211 */ /* 0x000fe400078208ff */
[----:B------:R-:W-:Y:S02]  /*3070*/  LEA.HI.X.SX32 R31, R31, R2, 0x1, P5 ;  /* 0x000000021f1f7211 */ /* 0x000fe400028f0eff */
[----:B------:R-:W-:Y:S02]  /*3080*/  LEA R16, P5, R5, R0, 0x1 ;  /* 0x0000000005107211 */ /* 0x000fe400078a08ff */
[----:B------:R-:W-:-:S02]  /*3090*/  LEA.HI.X.SX32 R35, R17, R2, 0x1, P6 ;  /* 0x0000000211237211 */ /* 0x000fc400030f0eff */
[----:B0-----:R-:W-:Y:S02]  /*30a0*/  LEA R8, P6, R45, R0, 0x1 ;  /* 0x000000002d087211 */ /* 0x001fe400078c08ff */
[-C--:B------:R-:W-:Y:S02]  /*30b0*/  LEA.HI.X.SX32 R33, R15, R2.reuse, 0x1, P1 ;  /* 0x000000020f217211 */ /* 0x080fe400008f0eff */
[----:B------:R-:W-:Y:S01]  /*30c0*/  ISETP.LT.AND P1, PT, R27, UR9, !P0 ;  /* 0x000000091b007c0c */ /* 0x000fe2000c721270 */
[----:B------:R-:W-:Y:S01]  /*30d0*/  LDS.128 R12, [R49+UR12+0x800] ;  /* 0x0008000c310c7984 */ /* 0x000fe20008000c00 */
[-C--:B------:R-:W-:Y:S02]  /*30e0*/  LEA.HI.X.SX32 R17, R5, R2.reuse, 0x1, P5 ;  /* 0x0000000205117211 */ /* 0x080fe400028f0eff */
[----:B------:R-:W-:Y:S01]  /*30f0*/  PRMT R27, R9, 0x7632, R27 ;  /* 0x00007632091b7816 */ /* 0x000fe2000000001b */
[----:B------:R-:W0:Y:S01]  /*3100*/  LDS.128 R4, [R48+UR12+0x800] ;  /* 0x0008000c30047984 */ /* 0x000e220008000c00 */
[----:B------:R-:W-:Y:S01]  /*3110*/  LEA.HI.X.SX32 R9, R45, R2, 0x1, P6 ;  /* 0x000000022d097211 */ /* 0x000fe200030f0eff */
[----:B------:R-:W-:Y:S01]  /*3120*/  IMAD R45, R20, 0x4, R45 ;  /* 0x00000004142d7824 */ /* 0x000fe200078e022d */
[----:B------:R-:W-:Y:S01]  /*3130*/  ISETP.LT.AND P6, PT, R53, UR9, !P0 ;  /* 0x0000000935007c0c */ /* 0x000fe2000c7c1270 */
[----:B------:R1:W-:Y:S01]  /*3140*/  @P4 STG.E.U16 desc[UR14][R16.64], R27 ;  /* 0x0000001b10004986 */ /* 0x0003e2000c10150e */
[----:B------:R-:W-:-:S02]  /*3150*/  ISETP.LT.AND P4, PT, R52, UR9, !P0 ;  /* 0x0000000934007c0c */ /* 0x000fc4000c781270 */
[----:B------:R-:W-:Y:S01]  /*3160*/  ISETP.LT.AND P5, PT, R36, UR9, !P0 ;  /* 0x0000000924007c0c */ /* 0x000fe2000c7a1270 */
[----:B------:R2:W-:Y:S01]  /*3170*/  @P3 STG.E.U16 desc[UR14][R28.64], R18 ;  /* 0x000000121c003986 */ /* 0x0005e2000c10150e */
[----:B------:R-:W-:-:S03]  /*3180*/  ISETP.LT.AND P3, PT, R50, UR9, !P0 ;  /* 0x0000000932007c0c */ /* 0x000fc6000c761270 */
[----:B------:R3:W-:Y:S01]  /*3190*/  @P2 STG.E.U16 desc[UR14][R30.64], R10 ;  /* 0x0000000a1e002986 */ /* 0x0007e2000c10150e */
[----:B------:R-:W-:Y:S02]  /*31a0*/  ISETP.LT.AND P2, PT, R51, UR9, !P0 ;  /* 0x0000000933007c0c */ /* 0x000fe4000c741270 */
[----:B-1----:R-:W-:Y:S01]  /*31b0*/  PRMT R17, R18, 0x7632, R17 ;  /* 0x0000763212117816 */ /* 0x002fe20000000011 */
[----:B------:R-:W-:Y:S01]  /*31c0*/  IMAD R27, R20, 0x4, R45 ;  /* 0x00000004141b7824 */ /* 0x000fe200078e022d */
[----:B--2---:R-:W-:-:S03]  /*31d0*/  PRMT R29, R10, 0x7632, R29 ;  /* 0x000076320a1d7816 */ /* 0x004fc6000000001d */
[----:B------:R1:W-:Y:S01]  /*31e0*/  @P6 STG.E.U16 desc[UR14][R32.64], R17 ;  /* 0x0000001120006986 */ /* 0x0003e2000c10150e */
[----:B------:R-:W-:Y:S01]  /*31f0*/  LEA R16, P6, R45, R0, 0x1 ;  /* 0x000000002d107211 */ /* 0x000fe200078c08ff */
[----:B---3--:R-:W-:Y:S02]  /*3200*/  IMAD R31, R20, 0x4, R27 ;  /* 0x00000004141f7824 */ /* 0x008fe400078e021b */
[----:B------:R2:W-:Y:S01]  /*3210*/  @P4 STG.E.U16 desc[UR14][R34.64], R29 ;  /* 0x0000001d22004986 */ /* 0x0005e2000c10150e */
[----:B------:R-:W-:Y:S02]  /*3220*/  ISETP.LT.AND P4, PT, R43, UR9, !P0 ;  /* 0x000000092b007c0c */ /* 0x000fe4000c781270 */
[----:B------:R-:W-:Y:S01]  /*3230*/  PRMT R18, R11, 0x7632, R18 ;  /* 0x000076320b127816 */ /* 0x000fe20000000012 */
[----:B------:R3:W-:Y:S01]  /*3240*/  @P2 STG.E.U16 desc[UR14][R8.64], R19 ;  /* 0x0000001308002986 */ /* 0x0007e2000c10150e */
[----:B------:R-:W-:Y:S02]  /*3250*/  ISETP.LT.AND P2, PT, R42, UR9, !P0 ;  /* 0x000000092a007c0c */ /* 0x000fe4000c741270 */
[----:B-1----:R-:W-:-:S02]  /*3260*/  LEA.HI.X.SX32 R17, R45, R2, 0x1, P6 ;  /* 0x000000022d117211 */ /* 0x002fc400030f0eff */
[----:B------:R-:W-:-:S03]  /*3270*/  LEA R28, P6, R27, R0, 0x1 ;  /* 0x000000001b1c7211 */ /* 0x000fc600078c08ff */
[----:B------:R1:W-:Y:S01]  /*3280*/  @P3 STG.E.U16 desc[UR14][R16.64], R11 ;  /* 0x0000000b10003986 */ /* 0x0003e2000c10150e */
[----:B--2---:R-:W-:Y:S01]  /*3290*/  LEA.HI.X.SX32 R29, R27, R2, 0x1, P6 ;  /* 0x000000021b1d7211 */ /* 0x004fe200030f0eff */
[C---:B------:R-:W-:Y:S01]  /*32a0*/  IMAD R27, R20.reuse, 0x4, R31 ;  /* 0x00000004141b7824 */ /* 0x040fe200078e021f */
[----:B------:R-:W-:Y:S02]  /*32b0*/  LEA R30, P6, R31, R0, 0x1 ;  /* 0x000000001f1e7211 */ /* 0x000fe400078c08ff */
[----:B------:R-:W-:Y:S02]  /*32c0*/  ISETP.LT.AND P3, PT, R41, UR9, !P0 ;  /* 0x0000000929007c0c */ /* 0x000fe4000c761270 */
[----:B---3--:R-:W-:Y:S02]  /*32d0*/  PRMT R9, R19, 0x7632, R9 ;  /* 0x0000763213097816 */ /* 0x008fe40000000009 */
[----:B------:R-:W-:Y:S02]  /*32e0*/  LEA.HI.X.SX32 R31, R31, R2, 0x1, P6 ;  /* 0x000000021f1f7211 */ /* 0x000fe400030f0eff */
[----:B------:R-:W-:Y:S01]  /*32f0*/  LEA R8, P6, R27, R0, 0x1 ;  /* 0x000000001b087211 */ /* 0x000fe200078c08ff */
[----:B-1----:R-:W-:Y:S01]  /*3300*/  IMAD R11, R20, 0x4, R27 ;  /* 0x00000004140b7824 */ /* 0x002fe200078e021b */
[----:B------:R1:W-:Y:S01]  /*3310*/  @P4 STG.E.U16 desc[UR14][R28.64], R9 ;  /* 0x000000091c004986 */ /* 0x0003e2000c10150e */
[----:B------:R-:W-:-:S02]  /*3320*/  ISETP.LT.AND P4, PT, R40, UR9, !P0 ;  /* 0x0000000928007c0c */ /* 0x000fc4000c781270 */
[C---:B------:R-:W-:Y:S01]  /*3330*/  IMAD R17, R20.reuse, 0x4, R11 ;  /* 0x0000000414117824 */ /* 0x040fe200078e020b */
[----:B------:R2:W-:Y:S01]  /*3340*/  @P2 STG.E.U16 desc[UR14][R30.64], R18 ;  /* 0x000000121e002986 */ /* 0x0005e2000c10150e */
[----:B------:R-:W-:Y:S02]  /*3350*/  ISETP.LT.AND P2, PT, R39, UR9, !P0 ;  /* 0x0000000927007c0c */ /* 0x000fe4000c741270 */
[----:B------:R-:W-:Y:S01]  /*3360*/  IMAD R19, R20, 0x4, R17 ;  /* 0x0000000414137824 */ /* 0x000fe200078e0211 */
[----:B-1----:R-:W-:-:S03]  /*3370*/  LEA.HI.X.SX32 R9, R27, R2, 0x1, P6 ;  /* 0x000000021b097211 */ /* 0x002fc600030f0eff */
[C---:B------:R-:W-:Y:S01]  /*3380*/  IMAD R27, R20.reuse, 0x4, R19 ;  /* 0x00000004141b7824 */ /* 0x040fe200078e0213 */
[C---:B------:R-:W-:Y:S01]  /*3390*/  LEA R10, P6, R11.reuse, R0, 0x1 ;  /* 0x000000000b0a7211 */ /* 0x040fe200078c08ff */
[----:B0-----:R0:W-:Y:S03]  /*33a0*/  @P3 STG.E.U16 desc[UR14][R8.64], R4 ;  /* 0x0000000408003986 */ /* 0x0011e6000c10150e */
[----:B------:R-:W-:Y:S01]  /*33b0*/  LEA.HI.X.SX32 R11, R11, R2, 0x1, P6 ;  /* 0x000000020b0b7211 */ /* 0x000fe200030f0eff */
[----:B------:R-:W-:Y:S01]  /*33c0*/  IMAD R29, R20, 0x4, R27 ;  /* 0x00000004141d7824 */ /* 0x000fe200078e021b */
[C---:B------:R-:W-:Y:S02]  /*33d0*/  LEA R16, P6, R17.reuse, R0, 0x1 ;  /* 0x0000000011107211 */ /* 0x040fe400078c08ff */
[----:B------:R-:W-:Y:S01]  /*33e0*/  ISETP.LT.AND P3, PT, R38, UR9, !P0 ;  /* 0x0000000926007c0c */ /* 0x000fe2000c761270 */
[----:B------:R1:W-:Y:S01]  /*33f0*/  @P4 STG.E.U16 desc[UR14][R10.64], R12 ;  /* 0x0000000c0a004986 */ /* 0x0003e2000c10150e */
[----:B------:R-:W-:-:S02]  /*3400*/  LEA.HI.X.SX32 R17, R17, R2, 0x1, P6 ;  /* 0x0000000211117211 */ /* 0x000fc400030f0eff */
[----:B--2---:R-:W-:Y:S02]  /*3410*/  LEA R18, P6, R19, R0, 0x1 ;  /* 0x0000000013127211 */ /* 0x004fe400078c08ff */
[----:B------:R-:W-:Y:S02]  /*3420*/  ISETP.LT.AND P4, PT, R37, UR9, !P0 ;  /* 0x0000000925007c0c */ /* 0x000fe4000c781270 */
[----:B0-----:R-:W-:Y:S02]  /*3430*/  PRMT R9, R4, 0x7632, R9 ;  /* 0x0000763204097816 */ /* 0x001fe40000000009 */
[----:B------:R-:W-:Y:S02]  /*3440*/  LEA.HI.X.SX32 R19, R19, R2, 0x1, P6 ;  /* 0x0000000213137211 */ /* 0x000fe400030f0eff */
[----:B-1----:R-:W-:Y:S01]  /*3450*/  PRMT R11, R12, 0x7632, R11 ;  /* 0x000076320c0b7816 */ /* 0x002fe2000000000b */
[----:B------:R0:W-:Y:S01]  /*3460*/  @P2 STG.E.U16 desc[UR14][R16.64], R9 ;  /* 0x0000000910002986 */ /* 0x0001e2000c10150e */
[----:B------:R-:W-:-:S02]  /*3470*/  LEA R8, P2, R27, R0, 0x1 ;  /* 0x000000001b087211 */ /* 0x000fc400078408ff */
[----:B------:R-:W-:Y:S01]  /*3480*/  LEA R10, P6, R29, R0, 0x1 ;  /* 0x000000001d0a7211 */ /* 0x000fe200078c08ff */
[----:B------:R1:W-:Y:S01]  /*3490*/  @P3 STG.E.U16 desc[UR14][R18.64], R11 ;  /* 0x0000000b12003986 */ /* 0x0003e2000c10150e */
[----:B------:R-:W-:Y:S01]  /*34a0*/  ISETP.LT.AND P3, PT, R25, UR9, !P0 ;  /* 0x0000000919007c0c */ /* 0x000fe2000c761270 */
[----:B------:R-:W-:Y:S01]  /*34b0*/  IMAD R25, R20, 0x4, R29 ;  /* 0x0000000414197824 */ /* 0x000fe200078e021d */
[----:B------:R-:W-:Y:S02]  /*34c0*/  PRMT R12, R5, 0x7632, R12 ;  /* 0x00007632050c7816 */ /* 0x000fe4000000000c */
[-C--:B0-----:R-:W-:Y:S02]  /*34d0*/  LEA.HI.X.SX32 R9, R27, R2.reuse, 0x1, P2 ;  /* 0x000000021b097211 */ /* 0x081fe400010f0eff */
[----:B------:R-:W-:Y:S02]  /*34e0*/  ISETP.LT.AND P2, PT, R26, UR9, !P0 ;  /* 0x000000091a007c0c */ /* 0x000fe4000c741270 */
[----:B-1----:R-:W-:Y:S01]  /*34f0*/  LEA.HI.X.SX32 R11, R29, R2, 0x1, P6 ;  /* 0x000000021d0b7211 */ /* 0x002fe200030f0eff */
[----:B------:R-:W-:Y:S01]  /*3500*/  IMAD R19, R20, 0x4, R25 ;  /* 0x0000000414137824 */ /* 0x000fe200078e0219 */
[----:B------:R-:W-:Y:S01]  /*3510*/  LEA R16, P6, R25, R0, 0x1 ;  /* 0x0000000019107211 */ /* 0x000fe200078c08ff */
[----:B------:R0:W-:Y:S01]  /*3520*/  @P4 STG.E.U16 desc[UR14][R8.64], R5 ;  /* 0x0000000508004986 */ /* 0x0001e2000c10150e */
[----:B------:R-:W-:-:S02]  /*3530*/  ISETP.LT.AND P4, PT, R24, UR9, !P0 ;  /* 0x0000000918007c0c */ /* 0x000fc4000c781270 */
[----:B------:R-:W-:Y:S01]  /*3540*/  LEA.HI.X.SX32 R17, R25, R2, 0x1, P6 ;  /* 0x0000000219117211 */ /* 0x000fe200030f0eff */
[----:B------:R1:W-:Y:S01]  /*3550*/  @P5 STG.E.U16 desc[UR14][R10.64], R13 ;  /* 0x0000000d0a005986 */ /* 0x0003e2000c10150e */
[----:B------:R-:W-:Y:S01]  /*3560*/  ISETP.LT.AND P5, PT, R23, UR9, !P0 ;  /* 0x0000000917007c0c */ /* 0x000fe2000c7a1270 */
[----:B------:R-:W-:Y:S01]  /*3570*/  IMAD R23, R20, 0x4, R19 ;  /* 0x0000000414177824 */ /* 0x000fe200078e0213 */
[C---:B------:R-:W-:Y:S01]  /*3580*/  LEA R18, P6, R19.reuse, R0, 0x1 ;  /* 0x0000000013127211 */ /* 0x040fe200078c08ff */
[----:B------:R2:W-:Y:S01]  /*3590*/  @P2 STG.E.U16 desc[UR14][R16.64], R12 ;  /* 0x0000000c10002986 */ /* 0x0005e2000c10150e */
[----:B------:R-:W-:Y:S02]  /*35a0*/  ISETP.LT.AND P2, PT, R22, UR9, !P0 ;  /* 0x0000000916007c0c */ /* 0x000fe4000c741270 */
[----:B------:R-:W-:Y:S01]  /*35b0*/  LEA.HI.X.SX32 R19, R19, R2, 0x1, P6 ;  /* 0x0000000213137211 */ /* 0x000fe200030f0eff */
[----:B0-----:R-:W-:Y:S01]  /*35c0*/  IMAD R9, R20, 0x4, R23 ;  /* 0x0000000414097824 */ /* 0x001fe200078e0217 */
[----:B------:R-:W-:-:S02]  /*35d0*/  LEA R4, P6, R23, R0, 0x1 ;  /* 0x0000000017047211 */ /* 0x000fc400078c08ff */
[----:B------:R-:W-:Y:S01]  /*35e0*/  PRMT R24, R13, 0x7632, R24 ;  /* 0x000076320d187816 */ /* 0x000fe20000000018 */
[C---:B-1----:R-:W-:Y:S01]  /*35f0*/  IMAD R11, R20.reuse, 0x4, R9 ;  /* 0x00000004140b7824 */ /* 0x042fe200078e0209 */
[----:B------:R-:W-:Y:S02]  /*3600*/  LEA.HI.X.SX32 R5, R23, R2, 0x1, P6 ;  /* 0x0000000217057211 */ /* 0x000fe400030f0eff */
[----:B------:R-:W-:Y:S01]  /*3610*/  LEA R8, P6, R9, R0, 0x1 ;  /* 0x0000000009087211 */ /* 0x000fe200078c08ff */
[C---:B------:R-:W-:Y:S01]  /*3620*/  IMAD R13, R20.reuse, 0x4, R11 ;  /* 0x00000004140d7824 */ /* 0x040fe200078e020b */
[----:B------:R0:W-:Y:S01]  /*3630*/  @P4 STG.E.U16 desc[UR14][R18.64], R24 ;  /* 0x0000001812004986 */ /* 0x0001e2000c10150e */
[----:B------:R-:W-:Y:S02]  /*3640*/  ISETP.LT.AND P4, PT, R21, UR9, !P0 ;  /* 0x0000000915007c0c */ /* 0x000fe4000c781270 */
[----:B------:R-:W-:Y:S01]  /*3650*/  LEA.HI.X.SX32 R9, R9, R2, 0x1, P6 ;  /* 0x0000000209097211 */ /* 0x000fe200030f0eff */
[----:B--2---:R-:W-:Y:S01]  /*3660*/  IMAD R17, R20, 0x4, R13 ;  /* 0x0000000414117824 */ /* 0x004fe200078e020d */
[----:B------:R1:W-:Y:S01]  /*3670*/  @P5 STG.E.U16 desc[UR14][R4.64], R6 ;  /* 0x0000000604005986 */ /* 0x0003e2000c10150e */
[----:B------:R-:W-:-:S02]  /*3680*/  LEA R10, P6, R11, R0, 0x1 ;  /* 0x000000000b0a7211 */ /* 0x000fc400078c08ff */
[----:B------:R-:W-:Y:S01]  /*3690*/  ISETP.LT.AND P5, PT, R46, UR9, !P0 ;  /* 0x000000092e007c0c */ /* 0x000fe2000c7a1270 */
[----:B------:R2:W-:Y:S01]  /*36a0*/  @P2 STG.E.U16 desc[UR14][R8.64], R14 ;  /* 0x0000000e08002986 */ /* 0x0005e2000c10150e */
[----:B------:R-:W-:Y:S01]  /*36b0*/  LEA R12, P2, R13, R0, 0x1 ;  /* 0x000000000d0c7211 */ /* 0x000fe200078408ff */
[C---:B0-----:R-:W-:Y:S01]  /*36c0*/  IMAD R19, R20.reuse, 0x4, R17 ;  /* 0x0000000414137824 */ /* 0x041fe200078e0211 */
[-C--:B------:R-:W-:Y:S02]  /*36d0*/  LEA.HI.X.SX32 R11, R11, R2.reuse, 0x1, P6 ;  /* 0x000000020b0b7211 */ /* 0x080fe400030f0eff */
[----:B------:R-:W-:Y:S01]  /*36e0*/  LEA.HI.X.SX32 R13, R13, R2, 0x1, P2 ;  /* 0x000000020d0d7211 */ /* 0x000fe200010f0eff */
[C---:B------:R-:W-:Y:S01]  /*36f0*/  IMAD R21, R20.reuse, 0x4, R19 ;  /* 0x0000000414157824 */ /* 0x040fe200078e0213 */
[-C--:B-1----:R-:W-:Y:S02]  /*3700*/  LEA R4, P2, R19, R0.reuse, 0x1 ;  /* 0x0000000013047211 */ /* 0x082fe400078408ff */
[----:B------:R-:W-:Y:S01]  /*3710*/  LEA R16, P6, R17, R0, 0x1 ;  /* 0x0000000011107211 */ /* 0x000fe200078c08ff */
[----:B------:R-:W-:Y:S01]  /*3720*/  IMAD R23, R20, 0x4, R21 ;  /* 0x0000000414177824 */ /* 0x000fe200078e0215 */
[----:B------:R-:W-:-:S02]  /*3730*/  LEA.HI.X.SX32 R5, R19, R2, 0x1, P2 ;  /* 0x0000000213057211 */ /* 0x000fc400010f0eff */
[----:B------:R-:W-:Y:S02]  /*3740*/  ISETP.LT.AND P2, PT, R3, UR9, !P0 ;  /* 0x0000000903007c0c */ /* 0x000fe4000c741270 */
[----:B------:R-:W-:Y:S02]  /*3750*/  LEA.HI.X.SX32 R17, R17, R2, 0x1, P6 ;  /* 0x0000000211117211 */ /* 0x000fe400030f0eff */
[----:B------:R-:W-:Y:S02]  /*3760*/  ISETP.LT.AND P0, PT, R44, UR9, !P0 ;  /* 0x000000092c007c0c */ /* 0x000fe4000c701270 */
[----:B------:R-:W-:Y:S02]  /*3770*/  LEA R18, P6, R21, R0, 0x1 ;  /* 0x0000000015127211 */ /* 0x000fe400078c08ff */
[----:B------:R-:W-:Y:S02]  /*3780*/  PRMT R6, R6, 0x7632, R6 ;  /* 0x0000763206067816 */ /* 0x000fe40000000006 */
[----:B--2---:R-:W-:-:S02]  /*3790*/  PRMT R14, R14, 0x7632, R14 ;  /* 0x000076320e0e7816 */ /* 0x004fc4000000000e */
[----:B------:R-:W-:Y:S01]  /*37a0*/  LEA.HI.X.SX32 R19, R21, R2, 0x1, P6 ;  /* 0x0000000215137211 */ /* 0x000fe200030f0eff */
[----:B------:R0:W-:Y:S01]  /*37b0*/  @P5 STG.E.U16 desc[UR14][R10.64], R6 ;  /* 0x000000060a005986 */ /* 0x0001e2000c10150e */
[----:B------:R-:W-:Y:S02]  /*37c0*/  LEA R8, P6, R23, R0, 0x1 ;  /* 0x0000000017087211 */ /* 0x000fe400078c08ff */
[----:B------:R-:W-:Y:S01]  /*37d0*/  PRMT R0, R7, 0x7632, R0 ;  /* 0x0000763207007816 */ /* 0x000fe20000000000 */
[----:B------:R0:W-:Y:S01]  /*37e0*/  @P4 STG.E.U16 desc[UR14][R12.64], R14 ;  /* 0x0000000e0c004986 */ /* 0x0001e2000c10150e */
[----:B------:R-:W-:-:S03]  /*37f0*/  LEA.HI.X.SX32 R9, R23, R2, 0x1, P6 ;  /* 0x0000000217097211 */ /* 0x000fc600030f0eff */
[----:B------:R0:W-:Y:S04]  /*3800*/  @P3 STG.E.U16 desc[UR14][R16.64], R7 ;  /* 0x0000000710003986 */ /* 0x0001e8000c10150e */
[----:B------:R0:W-:Y:S04]  /*3810*/  @P2 STG.E.U16 desc[UR14][R4.64], R15 ;  /* 0x0000000f04002986 */ /* 0x0001e8000c10150e */
[----:B------:R0:W-:Y:S01]  /*3820*/  @P1 STG.E.U16 desc[UR14][R18.64], R0 ;  /* 0x0000000012001986 */ /* 0x0001e2000c10150e */
[----:B------:R-:W-:Y:S05]  /*3830*/  @!P0 EXIT ;  /* 0x000000000000894d */ /* 0x000fea0003800000 */
[----:B0-----:R-:W-:-:S05]  /*3840*/  PRMT R4, R15, 0x7632, R4 ;  /* 0x000076320f047816 */ /* 0x001fca0000000004 */
[----:B------:R-:W-:Y:S01]  /*3850*/  STG.E.U16 desc[UR14][R8.64], R4 ;  /* 0x0000000408007986 */ /* 0x000fe2000c10150e */
[----:B------:R-:W-:Y:S05]  /*3860*/  EXIT ;  /* 0x000000000000794d */ /* 0x000fea0003800000 */
.L_x_2:
[----:B------:R-:W-:-:S00]  /*3870*/  BRA `(.L_x_2) ;  /* 0xfffffffc00fc7947 */ /* 0x000fc0000383ffff */
[----:B------:R-:W-:-:S00]  /*3880*/  NOP ;  /* 0x0000000000007918 */ /* 0x000fc00000000000 */
[----:B------:R-:W-:-:S00]  /*3890*/  NOP ;  /* 0x0000000000007918 */ /* 0x000fc00000000000 */
[----:B------:R-:W-:-:S00]  /*38a0*/  NOP ;  /* 0x0000000000007918 */ /* 0x000fc00000000000 */
[----:B------:R-:W-:-:S00]  /*38b0*/  NOP ;  /* 0x0000000000007918 */ /* 0x000fc00000000000 */
[----:B------:R-:W-:-:S00]  /*38c0*/  NOP ;  /* 0x0000000000007918 */ /* 0x000fc00000000000 */
[----:B------:R-:W-:-:S00]  /*38d0*/  NOP ;  /* 0x0000000000007918 */ /* 0x000fc00000000000 */
[----:B------:R-:W-:-:S00]  /*38e0*/  NOP ;  /* 0x0000000000007918 */ /* 0x000fc00000000000 */
[----:B------:R-:W-:-:S00]  /*38f0*/  NOP ;  /* 0x0000000000007918 */ /* 0x000fc00000000000 */
.L_x_3:


//--------------------- .nv.shared.matmul_kernel  --------------------------
	.section	.nv.shared.matmul_kernel,"aw",@nobits
	.sectionflags	@""
	.align	16
	.zero		1024


//--------------------- .nv.shared.reserved.0     --------------------------
	.section	.nv.shared.reserved.0,"aw",@nobits
	.weak		__nv_reservedSMEM_offset_0_alias
	.size		__nv_reservedSMEM_offset_0_alias, 0, 0
	.other		__nv_reservedSMEM_offset_0_alias,@"STO_CUDA_RESERVED_SHARED STV_DEFAULT"
__nv_reservedSMEM_offset_0_alias:
	.zero		0


//--------------------- .nv.constant0.matmul_kernel --------------------------
	.section	.nv.constant0.matmul_kernel,"a",@progbits
	.sectionflags	@""
	.align	4
.nv.constant0.matmul_kernel:
	.zero		608


//--------------------- SYMBOLS --------------------------

	.type		.nv.reservedSmem.offset0,@object
	.size		.nv.reservedSmem.offset0,0x4
